# CuTe-DSL kernel — source=cudnn_frontend_dsl family=gemm_amax
# config = {"ab_dtype": "Float4E2M1FN", "sf_vec": 16, "d_dtype": "Float8E4M3FN", "mma_mn": [128, 128], "cluster_mn": [1, 1]}


// ===== COMPILED SASS (sm_100a) =====

	.target	sm_100a

	.elftype	@"ET_EXEC"


//--------------------- .note.nv.tkinfo           --------------------------
	.section	.note.nv.tkinfo,"",@"SHT_NOTE"
	.sectionflags	@"SHF_NOTE_NV_TKINFO"
	.tkinfo
        /*0018*/ 	.word	0x00000081
        /*0030*/ 	.string	""
        /*0030*/ 	.string	"ptxas"
        /*0030*/ 	.string	"Cuda compilation tools, release 12.9, V12.9.83"
        /*0030*/ 	.string	"Build system must define TOOLS_VERSION_EXTENDED"
        /*0030*/ 	.string	"-O 3 -arch sm_100a "



//--------------------- .note.nv.cuver            --------------------------
	.section	.note.nv.cuver,"",@"SHT_NOTE"
	.sectionflags	@"SHF_NOTE_NV_CUVER"
        /*0018*/ 	.short	0x0001
        /*001a*/ 	.short	0x0064
        /*001c*/ 	.short	0x0001
        /*001e*/ 	.short	0x0000
        /*0020*/ 	.short	0x0001
        /*0022*/ 	.short	0x0000


//--------------------- .nv.info                  --------------------------
	.section	.nv.info,"",@"SHT_CUDA_INFO"
	.align	4


	//----- nvinfo : EIATTR_REGCOUNT
	.align		4
        /*0000*/ 	.byte	0x04, 0x2f
        /*0002*/ 	.short	(.L_4 - .L_3)
	.align		4
.L_3:
        /*0004*/ 	.word	index@(kernel_cutlass_kernel_cudnngemm_amaxdense_blockscaled_gemm_persistent_amaxSm100BlockScaledPersistentDenseGemmKernel_object_at__TiledMMA_ThrLayoutVMNK11110000_PermutationMNK____MMAAtom_Thr_0)
        /*0008*/ 	.word	0x0000003c


	//----- nvinfo : EIATTR_FRAME_SIZE
	.align		4
.L_4:
        /*000c*/ 	.byte	0x04, 0x11
        /*000e*/ 	.short	(.L_6 - .L_5)
	.align		4
.L_5:
        /*0010*/ 	.word	index@($__internal_2_$__cuda_sm10x_tcgen05_guardrail_trap_unallocated_columns_being_dealloced)
        /*0014*/ 	.word	0x00000000


	//----- nvinfo : EIATTR_FRAME_SIZE
	.align		4
.L_6:
        /*0018*/ 	.byte	0x04, 0x11
        /*001a*/ 	.short	(.L_8 - .L_7)
	.align		4
.L_7:
        /*001c*/ 	.word	index@($__internal_1_$__cuda_sm10x_tcgen05_guardrail_trap_phase_invalid_during_alloc)
        /*0020*/ 	.word	0x00000000


	//----- nvinfo : EIATTR_FRAME_SIZE
	.align		4
.L_8:
        /*0024*/ 	.byte	0x04, 0x11
        /*0026*/ 	.short	(.L_10 - .L_9)
	.align		4
.L_9:
        /*0028*/ 	.word	index@($__internal_0_$__cuda_sm10x_tcgen05_guardrail_trap_col_being_dealloced_not_returned_by_alloc)
        /*002c*/ 	.word	0x00000000


	//----- nvinfo : EIATTR_FRAME_SIZE
	.align		4
.L_10:
        /*0030*/ 	.byte	0x04, 0x11
        /*0032*/ 	.short	(.L_12 - .L_11)
	.align		4
.L_11:
        /*0034*/ 	.word	index@(kernel_cutlass_kernel_cudnngemm_amaxdense_blockscaled_gemm_persistent_amaxSm100BlockScaledPersistentDenseGemmKernel_object_at__TiledMMA_ThrLayoutVMNK11110000_PermutationMNK____MMAAtom_Thr_0)
        /*0038*/ 	.word	0x00000000


	//----- nvinfo : EIATTR_MIN_STACK_SIZE
	.align		4
.L_12:
        /*003c*/ 	.byte	0x04, 0x12
        /*003e*/ 	.short	(.L_14 - .L_13)
	.align		4
.L_13:
        /*0040*/ 	.word	index@(kernel_cutlass_kernel_cudnngemm_amaxdense_blockscaled_gemm_persistent_amaxSm100BlockScaledPersistentDenseGemmKernel_object_at__TiledMMA_ThrLayoutVMNK11110000_PermutationMNK____MMAAtom_Thr_0)
        /*0044*/ 	.word	0x00000000
.L_14:


//--------------------- .nv.info.kernel_cutlass_kernel_cudnngemm_amaxdense_blockscaled_gemm_persistent_amaxSm100BlockScaledPersistentDenseGemmKernel_object_at__TiledMMA_ThrLayoutVMNK11110000_PermutationMNK____MMAAtom_Thr_0 --------------------------
	.section	.nv.info.kernel_cutlass_kernel_cudnngemm_amaxdense_blockscaled_gemm_persistent_amaxSm100BlockScaledPersistentDenseGemmKernel_object_at__TiledMMA_ThrLayoutVMNK11110000_PermutationMNK____MMAAtom_Thr_0,"",@"SHT_CUDA_INFO"
	.sectionflags	@""
	.align	4


	//----- nvinfo : EIATTR_CUDA_API_VERSION
	.align		4
        /*0000*/ 	.byte	0x04, 0x37
        /*0002*/ 	.short	(.L_16 - .L_15)
.L_15:
        /*0004*/ 	.word	0x00000081


	//----- nvinfo : EIATTR_KPARAM_INFO
	.align		4
.L_16:
        /*0008*/ 	.byte	0x04, 0x17
        /*000a*/ 	.short	(.L_18 - .L_17)
.L_17:
        /*000c*/ 	.word	0x00000000
        /*0010*/ 	.short	0x000a
        /*0012*/ 	.short	0x02e0
        /*0014*/ 	.byte	0x00, 0xf0, 0x31, 0x00


	//----- nvinfo : EIATTR_KPARAM_INFO
	.align		4
.L_18:
        /*0018*/ 	.byte	0x04, 0x17
        /*001a*/ 	.short	(.L_20 - .L_19)
.L_19:
        /*001c*/ 	.word	0x00000000
        /*0020*/ 	.short	0x0009
        /*0022*/ 	.short	0x02d4
        /*0024*/ 	.byte	0x00, 0xf0, 0x31, 0x00


	//----- nvinfo : EIATTR_KPARAM_INFO
	.align		4
.L_20:
        /*0028*/ 	.byte	0x04, 0x17
        /*002a*/ 	.short	(.L_22 - .L_21)
.L_21:
        /*002c*/ 	.word	0x00000000
        /*0030*/ 	.short	0x0008
        /*0032*/ 	.short	0x02c8
        /*0034*/ 	.byte	0x00, 0xf0, 0x31, 0x00


	//----- nvinfo : EIATTR_KPARAM_INFO
	.align		4
.L_22:
        /*0038*/ 	.byte	0x04, 0x17
        /*003a*/ 	.short	(.L_24 - .L_23)
.L_23:
        /*003c*/ 	.word	0x00000000
        /*0040*/ 	.short	0x0007
        /*0042*/ 	.short	0x02c0
        /*0044*/ 	.byte	0x00, 0xf0, 0x21, 0x00


	//----- nvinfo : EIATTR_KPARAM_INFO
	.align		4
.L_24:
        /*0048*/ 	.byte	0x04, 0x17
        /*004a*/ 	.short	(.L_26 - .L_25)
.L_25:
        /*004c*/ 	.word	0x00000000
        /*0050*/ 	.short	0x0006
        /*0052*/ 	.short	0x0240
        /*0054*/ 	.byte	0x00, 0xf0, 0x01, 0x02


	//----- nvinfo : EIATTR_KPARAM_INFO
	.align		4
.L_26:
        /*0058*/ 	.byte	0x04, 0x17
        /*005a*/ 	.short	(.L_28 - .L_27)
.L_27:
        /*005c*/ 	.word	0x00000000
        /*0060*/ 	.short	0x0005
        /*0062*/ 	.short	0x01c0
        /*0064*/ 	.byte	0x00, 0xf0, 0x01, 0x02


	//----- nvinfo : EIATTR_KPARAM_INFO
	.align		4
.L_28:
        /*0068*/ 	.byte	0x04, 0x17
        /*006a*/ 	.short	(.L_30 - .L_29)
.L_29:
        /*006c*/ 	.word	0x00000000
        /*0070*/ 	.short	0x0004
        /*0072*/ 	.short	0x0140
        /*0074*/ 	.byte	0x00, 0xf0, 0x01, 0x02


	//----- nvinfo : EIATTR_KPARAM_INFO
	.align		4
.L_30:
        /*0078*/ 	.byte	0x04, 0x17
        /*007a*/ 	.short	(.L_32 - .L_31)
.L_31:
        /*007c*/ 	.word	0x00000000
        /*0080*/ 	.short	0x0003
        /*0082*/ 	.short	0x00c0
        /*0084*/ 	.byte	0x00, 0xf0, 0x01, 0x02


	//----- nvinfo : EIATTR_KPARAM_INFO
	.align		4
.L_32:
        /*0088*/ 	.byte	0x04, 0x17
        /*008a*/ 	.short	(.L_34 - .L_33)
.L_33:
        /*008c*/ 	.word	0x00000000
        /*0090*/ 	.short	0x0002
        /*0092*/ 	.short	0x0040
        /*0094*/ 	.byte	0x00, 0xf0, 0x01, 0x02


	//----- nvinfo : EIATTR_KPARAM_INFO
	.align		4
.L_34:
        /*0098*/ 	.byte	0x04, 0x17
        /*009a*/ 	.short	(.L_36 - .L_35)
.L_35:
        /*009c*/ 	.word	0x00000000
        /*00a0*/ 	.short	0x0001
        /*00a2*/ 	.short	0x000c
        /*00a4*/ 	.byte	0x00, 0xf0, 0x31, 0x00


	//----- nvinfo : EIATTR_KPARAM_INFO
	.align		4
.L_36:
        /*00a8*/ 	.byte	0x04, 0x17
        /*00aa*/ 	.short	(.L_38 - .L_37)
.L_37:
        /*00ac*/ 	.word	0x00000000
        /*00b0*/ 	.short	0x0000
        /*00b2*/ 	.short	0x0000
        /*00b4*/ 	.byte	0x00, 0xf0, 0x31, 0x00


	//----- nvinfo : EIATTR_AT_ENTRY_FRAGMENTS
	.align		4
.L_38:
        /*00b8*/ 	.byte	0x04, 0x4f
        /*00ba*/ 	.short	(.L_40 - .L_39)


	//   ....[0]....
.L_39:
        /*00bc*/ 	.word	0x00000004


	//----- nvinfo : EIATTR_RESERVED_SMEM_USED
	.align		4
.L_40:
        /*00c0*/ 	.byte	0x01, 0x41
	.zero		2


	//----- nvinfo : EIATTR_SPARSE_MMA_MASK
	.align		4
        /*00c4*/ 	.byte	0x03, 0x50
        /*00c6*/ 	.short	0x0000


	//----- nvinfo : EIATTR_TCGEN05_1CTA_USED
	.align		4
        /*00c8*/ 	.byte	0x01, 0x51
	.zero		2


	//----- nvinfo : EIATTR_MAXREG_COUNT
	.align		4
        /*00cc*/ 	.byte	0x03, 0x1b
        /*00ce*/ 	.short	0x00ff


	//----- nvinfo : EIATTR_NUM_BARRIERS
	.align		4
        /*00d0*/ 	.byte	0x02, 0x4c
        /*00d2*/ 	.byte	0x04
	.zero		1


	//----- nvinfo : EIATTR_INT_WARP_WIDE_INSTR_OFFSETS
	.align		4
        /*00d4*/ 	.byte	0x04, 0x31
        /*00d6*/ 	.short	(.L_42 - .L_41)


	//   ....[0]....
.L_41:
        /*00d8*/ 	.word	0x00003c20


	//   ....[1]....
        /*00dc*/ 	.word	0x00003c60


	//----- nvinfo : EIATTR_COOP_GROUP_MASK_REGIDS
	.align		4
.L_42:
        /*00e0*/ 	.byte	0x04, 0x29
        /*00e2*/ 	.short	(.L_44 - .L_43)


	//   ....[0]....
.L_43:
        /*00e4*/ 	.word	0xffffffff


	//   ....[1]....
        /*00e8*/ 	.word	0xffffffff


	//   ....[2]....
        /*00ec*/ 	.word	0xffffffff


	//   ....[3]....
        /*00f0*/ 	.word	0xffffffff


	//   ....[4]....
        /*00f4*/ 	.word	0xffffffff


	//----- nvinfo : EIATTR_COOP_GROUP_INSTR_OFFSETS
	.align		4
.L_44:
        /*00f8*/ 	.byte	0x04, 0x28
        /*00fa*/ 	.short	(.L_46 - .L_45)


	//   ....[0]....
.L_45:
        /*00fc*/ 	.word	0x00001b20


	//   ....[1]....
        /*0100*/ 	.word	0x00001de0


	//   ....[2]....
        /*0104*/ 	.word	0x00003780


	//   ....[3]....
        /*0108*/ 	.word	0x00003b40


	//   ....[4]....
        /*010c*/ 	.word	0x00003d10


	//----- nvinfo : EIATTR_VRC_CTA_INIT_COUNT
	.align		4
.L_46:
        /*0110*/ 	.byte	0x02, 0x4a
        /*0112*/ 	.byte	0x80
	.zero		1


	//----- nvinfo : EIATTR_MBARRIER_INSTR_OFFSETS
	.align		4
        /*0114*/ 	.byte	0x04, 0x39
        /*0116*/ 	.short	(.L_48 - .L_47)


	//   ....[0]....
.L_47:
        /*0118*/ 	.word	0x00000290
        /*011c*/ 	.word	0x000000ff
        /*0120*/ 	.word	0x00000000
        /*0124*/ 	.short	0x0100
        /*0126*/ 	.byte	0x05
	.zero		1


	//   ....[1]....
        /*0128*/ 	.word	0x000002a0
        /*012c*/ 	.word	0x000000ff
        /*0130*/ 	.word	0x00000008
        /*0134*/ 	.short	0x0100
        /*0136*/ 	.byte	0x05
	.zero		1


	//   ....[2]....
        /*0138*/ 	.word	0x000002b0
        /*013c*/ 	.word	0x000000ff
        /*0140*/ 	.word	0x00000010
        /*0144*/ 	.short	0x0100
        /*0146*/ 	.byte	0x05
	.zero		1


	//   ....[3]....
        /*0148*/ 	.word	0x000002c0
        /*014c*/ 	.word	0x000000ff
        /*0150*/ 	.word	0x00000018
        /*0154*/ 	.short	0x0100
        /*0156*/ 	.byte	0x05
	.zero		1


	//   ....[4]....
        /*0158*/ 	.word	0x000002d0
        /*015c*/ 	.word	0x000000ff
        /*0160*/ 	.word	0x00000020
        /*0164*/ 	.short	0x0100
        /*0166*/ 	.byte	0x05
	.zero		1


	//   ....[5]....
        /*0168*/ 	.word	0x000002e0
        /*016c*/ 	.word	0x000000ff
        /*0170*/ 	.word	0x00000028
        /*0174*/ 	.short	0x0100
        /*0176*/ 	.byte	0x05
	.zero		1


	//   ....[6]....
        /*0178*/ 	.word	0x000002f0
        /*017c*/ 	.word	0x000000ff
        /*0180*/ 	.word	0x00000030
        /*0184*/ 	.short	0x0100
        /*0186*/ 	.byte	0x05
	.zero		1


	//   ....[7]....
        /*0188*/ 	.word	0x00000300
        /*018c*/ 	.word	0x000000ff
        /*0190*/ 	.word	0x00000038
        /*0194*/ 	.short	0x0100
        /*0196*/ 	.byte	0x05
	.zero		1


	//   ....[8]....
        /*0198*/ 	.word	0x00000310
        /*019c*/ 	.word	0x000000ff
        /*01a0*/ 	.word	0x00000040
        /*01a4*/ 	.short	0x0100
        /*01a6*/ 	.byte	0x05
	.zero		1


	//   ....[9]....
        /*01a8*/ 	.word	0x00000320
        /*01ac*/ 	.word	0x000000ff
        /*01b0*/ 	.word	0x00000048
        /*01b4*/ 	.short	0x0100
        /*01b6*/ 	.byte	0x05
	.zero		1


	//   ....[10]....
        /*01b8*/ 	.word	0x00000330
        /*01bc*/ 	.word	0x000000ff
        /*01c0*/ 	.word	0x00000050
        /*01c4*/ 	.short	0x0100
        /*01c6*/ 	.byte	0x05
	.zero		1


	//   ....[11]....
        /*01c8*/ 	.word	0x00000340
        /*01cc*/ 	.word	0x000000ff
        /*01d0*/ 	.word	0x00000058
        /*01d4*/ 	.short	0x0100
        /*01d6*/ 	.byte	0x05
	.zero		1


	//   ....[12]....
        /*01d8*/ 	.word	0x00000480
        /*01dc*/ 	.word	0x000000ff
        /*01e0*/ 	.word	0x00000060
        /*01e4*/ 	.short	0x0100
        /*01e6*/ 	.byte	0x06
	.zero		1


	//   ....[13]....
        /*01e8*/ 	.word	0x00000490
        /*01ec*/ 	.word	0x000000ff
        /*01f0*/ 	.word	0x00000068
        /*01f4*/ 	.short	0x0100
        /*01f6*/ 	.byte	0x06
	.zero		1


	//   ....[14]....
        /*01f8*/ 	.word	0x000004a0
        /*01fc*/ 	.word	0x000000ff
        /*0200*/ 	.word	0x00000070
        /*0204*/ 	.short	0x0100
        /*0206*/ 	.byte	0x06
	.zero		1


	//   ....[15]....
        /*0208*/ 	.word	0x000004b0
        /*020c*/ 	.word	0x000000ff
        /*0210*/ 	.word	0x00000078
        /*0214*/ 	.short	0x0100
        /*0216*/ 	.byte	0x06
	.zero		1


	//   ....[16]....
        /*0218*/ 	.word	0x00000860
        /*021c*/ 	.word	0x000000ff
        /*0220*/ 	.word	0x00000030
        /*0224*/ 	.short	0x010a
        /*0226*/ 	.byte	0x05
	.zero		1


	//   ....[17]....
        /*0228*/ 	.word	0x00000a40
        /*022c*/ 	.word	0x000000ff
        /*0230*/ 	.word	0x00000030
        /*0234*/ 	.short	0x010a
        /*0236*/ 	.byte	0x19
	.zero		1


	//   ....[18]....
        /*0238*/ 	.word	0x00000b90
        /*023c*/ 	.word	0x000000ff
        /*0240*/ 	.word	0x00000030
        /*0244*/ 	.short	0x010a
        /*0246*/ 	.byte	0x1e
	.zero		1


	//   ....[19]....
        /*0248*/ 	.word	0x00000f10
        /*024c*/ 	.word	0x000000ff
        /*0250*/ 	.word	0x00000030
        /*0254*/ 	.short	0x010a
        /*0256*/ 	.byte	0x04
	.zero		1


	//   ....[20]....
        /*0258*/ 	.word	0x00001470
        /*025c*/ 	.word	0x000000ff
        /*0260*/ 	.word	0x00000000
        /*0264*/ 	.short	0x010a
        /*0266*/ 	.byte	0x12
	.zero		1


	//   ....[21]....
        /*0268*/ 	.word	0x00001490
        /*026c*/ 	.word	0x000000ff
        /*0270*/ 	.word	0x00000070
        /*0274*/ 	.short	0x010a
        /*0276*/ 	.byte	0x11
	.zero		1


	//   ....[22]....
        /*0278*/ 	.word	0x00001760
        /*027c*/ 	.word	0x000000ff
        /*0280*/ 	.word	0x00000000
        /*0284*/ 	.short	0x010a
        /*0286*/ 	.byte	0x10
	.zero		1


	//   ....[23]....
        /*0288*/ 	.word	0x000018f0
        /*028c*/ 	.word	0x000000ff
        /*0290*/ 	.word	0x00000000
        /*0294*/ 	.short	0x010a
        /*0296*/ 	.byte	0x1a
	.zero		1


	//   ....[24]....
        /*0298*/ 	.word	0x00001ac0
        /*029c*/ 	.word	0x00000002
        /*02a0*/ 	.word	0x00000070
        /*02a4*/ 	.short	0x010a
        /*02a6*/ 	.byte	0xff
	.zero		1


	//   ....[25]....
        /*02a8*/ 	.word	0x000023c0
        /*02ac*/ 	.word	0x00000002
        /*02b0*/ 	.word	0x00000060
        /*02b4*/ 	.short	0x010a
        /*02b6*/ 	.byte	0xff
	.zero		1


	//   ....[26]....
        /*02b8*/ 	.word	0x000039a0
        /*02bc*/ 	.word	0x00000002
        /*02c0*/ 	.word	0x00000070
        /*02c4*/ 	.short	0x0101
        /*02c6*/ 	.byte	0xff
	.zero		1


	//   ....[27]....
        /*02c8*/ 	.word	0x00003d70
        /*02cc*/ 	.word	0x00000002
        /*02d0*/ 	.word	0x00000030
        /*02d4*/ 	.short	0x010a
        /*02d6*/ 	.byte	0xff
	.zero		1


	//   ....[28]....
        /*02d8*/ 	.word	0x00003df0
        /*02dc*/ 	.word	0x00000002
        /*02e0*/ 	.word	0x00000030
        /*02e4*/ 	.short	0x010a
        /*02e6*/ 	.byte	0xff
	.zero		1


	//   ....[29]....
        /*02e8*/ 	.word	0x00003e70
        /*02ec*/ 	.word	0x00000002
        /*02f0*/ 	.word	0x00000070
        /*02f4*/ 	.short	0x010a
        /*02f6*/ 	.byte	0xff
	.zero		1


	//   ....[30]....
        /*02f8*/ 	.word	0x00003ef0
        /*02fc*/ 	.word	0x00000002
        /*0300*/ 	.word	0x00000000
        /*0304*/ 	.short	0x010a
        /*0306*/ 	.byte	0xff
	.zero		1


	//   ....[31]....
        /*0308*/ 	.word	0x00003f50
        /*030c*/ 	.word	0x00000002
        /*0310*/ 	.word	0x00000070
        /*0314*/ 	.short	0x010a
        /*0316*/ 	.byte	0xff
	.zero		1


	//   ....[32]....
        /*0318*/ 	.word	0x00003fb0
        /*031c*/ 	.word	0x00000002
        /*0320*/ 	.word	0x00000060
        /*0324*/ 	.short	0x010a
        /*0326*/ 	.byte	0xff
	.zero		1


	//----- nvinfo : EIATTR_NUM_MBARRIERS
	.align		4
.L_48:
        /*0328*/ 	.byte	0x03, 0x38
        /*032a*/ 	.short	0x0010


	//----- nvinfo : EIATTR_EXIT_INSTR_OFFSETS
	.align		4
        /*032c*/ 	.byte	0x04, 0x1c
        /*032e*/ 	.short	(.L_50 - .L_49)


	//   ....[0]....
.L_49:
        /*0330*/ 	.word	0x00001af0


	//   ....[1]....
        /*0334*/ 	.word	0x00003d30


	//----- nvinfo : EIATTR_REQNTID
	.align		4
.L_50:
        /*0338*/ 	.byte	0x04, 0x10
        /*033a*/ 	.short	(.L_52 - .L_51)
.L_51:
        /*033c*/ 	.word	0x000000c0
        /*0340*/ 	.word	0x00000001
        /*0344*/ 	.word	0x00000001


	//----- nvinfo : EIATTR_CRS_STACK_SIZE
	.align		4
.L_52:
        /*0348*/ 	.byte	0x04, 0x1e
        /*034a*/ 	.short	(.L_54 - .L_53)
.L_53:
        /*034c*/ 	.word	0x00000000


	//----- nvinfo : EIATTR_CBANK_PARAM_SIZE
	.align		4
.L_54:
        /*0350*/ 	.byte	0x03, 0x19
        /*0352*/ 	.short	0x02ec


	//----- nvinfo : EIATTR_PARAM_CBANK
	.align		4
        /*0354*/ 	.byte	0x04, 0x0a
        /*0356*/ 	.short	(.L_56 - .L_55)
	.align		4
.L_55:
        /*0358*/ 	.word	index@(.nv.constant0.kernel_cutlass_kernel_cudnngemm_amaxdense_blockscaled_gemm_persistent_amaxSm100BlockScaledPersistentDenseGemmKernel_object_at__TiledMMA_ThrLayoutVMNK11110000_PermutationMNK____MMAAtom_Thr_0)
        /*035c*/ 	.short	0x0380
        /*035e*/ 	.short	0x02ec


	//----- nvinfo : EIATTR_SW_WAR
	.align		4
.L_56:
        /*0360*/ 	.byte	0x04, 0x36
        /*0362*/ 	.short	(.L_58 - .L_57)
.L_57:
        /*0364*/ 	.word	0x00000008
.L_58:


//--------------------- .nv.compat                --------------------------
	.section	.nv.compat,"",@"SHT_CUDA_COMPAT_INFO"
	.align	4
        /*0000*/ 	.byte	0x02, 0x02, 0x02, 0x00, 0x02, 0x05, 0x05, 0x00, 0x02, 0x03, 0x01, 0x00, 0x02, 0x06, 0x01, 0x00


//--------------------- .nv.callgraph             --------------------------
	.section	.nv.callgraph,"",@"SHT_CUDA_CALLGRAPH"
	.align	4
	.sectionentsize	8
	.align		4
        /*0000*/ 	.word	0x00000000
	.align		4
        /*0004*/ 	.word	0xffffffff
	.align		4
        /*0008*/ 	.word	0x00000000
	.align		4
        /*000c*/ 	.word	0xfffffffe
	.align		4
        /*0010*/ 	.word	0x00000000
	.align		4
        /*0014*/ 	.word	0xfffffffd
	.align		4
        /*0018*/ 	.word	0x00000000
	.align		4
        /*001c*/ 	.word	0xfffffffc


//--------------------- .text.kernel_cutlass_kernel_cudnngemm_amaxdense_blockscaled_gemm_persistent_amaxSm100BlockScaledPersistentDenseGemmKernel_object_at__TiledMMA_ThrLayoutVMNK11110000_PermutationMNK____MMAAtom_Thr_0 --------------------------
	.section	.text.kernel_cutlass_kernel_cudnngemm_amaxdense_blockscaled_gemm_persistent_amaxSm100BlockScaledPersistentDenseGemmKernel_object_at__TiledMMA_ThrLayoutVMNK11110000_PermutationMNK____MMAAtom_Thr_0,"ax",@progbits
	.align	128
        .global         kernel_cutlass_kernel_cudnngemm_amaxdense_blockscaled_gemm_persistent_amaxSm100BlockScaledPersistentDenseGemmKernel_object_at__TiledMMA_ThrLayoutVMNK11110000_PermutationMNK____MMAAtom_Thr_0
        .type           kernel_cutlass_kernel_cudnngemm_amaxdense_blockscaled_gemm_persistent_amaxSm100BlockScaledPersistentDenseGemmKernel_object_at__TiledMMA_ThrLayoutVMNK11110000_PermutationMNK____MMAAtom_Thr_0,@function
        .size           kernel_cutlass_kernel_cudnngemm_amaxdense_blockscaled_gemm_persistent_amaxSm100BlockScaledPersistentDenseGemmKernel_object_at__TiledMMA_ThrLayoutVMNK11110000_PermutationMNK____MMAAtom_Thr_0,(.L_x_52 - kernel_cutlass_kernel_cudnngemm_amaxdense_blockscaled_gemm_persistent_amaxSm100BlockScaledPersistentDenseGemmKernel_object_at__TiledMMA_ThrLayoutVMNK11110000_PermutationMNK____MMAAtom_Thr_0)
        .other          kernel_cutlass_kernel_cudnngemm_amaxdense_blockscaled_gemm_persistent_amaxSm100BlockScaledPersistentDenseGemmKernel_object_at__TiledMMA_ThrLayoutVMNK11110000_PermutationMNK____MMAAtom_Thr_0,@"STO_CUDA_ENTRY STV_DEFAULT"
kernel_cutlass_kernel_cudnngemm_amaxdense_blockscaled_gemm_persistent_amaxSm100BlockScaledPersistentDenseGemmKernel_object_at__TiledMMA_ThrLayoutVMNK11110000_PermutationMNK____MMAAtom_Thr_0:
.text.kernel_cutlass_kernel_cudnngemm_amaxdense_blockscaled_gemm_persistent_amaxSm100BlockScaledPersistentDenseGemmKernel_object_at__TiledMMA_ThrLayoutVMNK11110000_PermutationMNK____MMAAtom_Thr_0:
[----:B------:R-:W1:Y:S01]  /*0000*/  LDC R1, c[0x0][0x37c] ;  /* 0x0000df00ff017b82 */ /* 0x000e620000000800 */
[----:B------:R-:W2:Y:S01]  /*0010*/  S2R R0, SR_TID.X ;  /* 0x0000000000007919 */ /* 0x000ea20000002100 */
[----:B------:R-:W3:Y:S01]  /*0020*/  LDCU.U8 UR5, c[0x0][0x382] ;  /* 0x00007040ff0577ac */ /* 0x000ee20008000000 */
[----:B------:R-:W4:Y:S01]  /*0030*/  LDCU.U8 UR4, c[0x0][0x381] ;  /* 0x00007020ff0477ac */ /* 0x000f220008000000 */
[----:B---3--:R-:W-:Y:S02]  /*0040*/  ULOP3.LUT UR5, UR5, 0x1, URZ, 0xc0, !UPT ;  /* 0x0000000105057892 */ /* 0x008fe4000f8ec0ff */
[----:B----4-:R-:W-:Y:S02]  /*0050*/  ULOP3.LUT UR4, UR4, 0x1, URZ, 0xc0, !UPT ;  /* 0x0000000104047892 */ /* 0x010fe4000f8ec0ff */
[----:B------:R-:W-:Y:S02]  /*0060*/  UISETP.NE.U32.AND UP6, UPT, UR5, 0x1, UPT ;  /* 0x000000010500788c */ /* 0x000fe4000bfc5070 */
[----:B------:R-:W-:Y:S01]  /*0070*/  UISETP.NE.U32.AND UP5, UPT, UR4, 0x1, UPT ;  /* 0x000000010400788c */ /* 0x000fe2000bfa5070 */
[----:B--2---:R-:W-:-:S04]  /*0080*/  SHF.R.U32.HI R7, RZ, 0x5, R0 ;  /* 0x00000005ff077819 */ /* 0x004fc80000011600 */
[----:B------:R-:W-:-:S13]  /*0090*/  ISETP.NE.AND P1, PT, R7, 0x5, PT ;  /* 0x000000050700780c */ /* 0x000fda0003f25270 */
[----:B-1----:R-:W-:Y:S05]  /*00a0*/  @P1 BRA `(.L_x_0) ;  /* 0x0000000000481947 */ /* 0x002fea0003800000 */
[----:B------:R-:W1:Y:S02]  /*00b0*/  LDCU.64 UR4, c[0x0][0x348] ;  /* 0x00006900ff0477ac */ /* 0x000e640008000a00 */
[----:B-1----:R-:W-:Y:S02]  /*00c0*/  UIADD3 UR12, UP4, UPT, UR4, 0x40, URZ ;  /* 0x00000040040c7890 */ /* 0x002fe4000ff9e0ff */
[----:B------:R-:W-:Y:S02]  /*00d0*/  UIADD3 UR10, UP3, UPT, UR4, 0xc0, URZ ;  /* 0x000000c0040a7890 */ /* 0x000fe4000ff7e0ff */
[----:B------:R-:W-:Y:S02]  /*00e0*/  UIADD3 UR8, UP2, UPT, UR4, 0x140, URZ ;  /* 0x0000014004087890 */ /* 0x000fe4000ff5e0ff */
[----:B------:R-:W-:Y:S02]  /*00f0*/  UIADD3 UR6, UP1, UPT, UR4, 0x1c0, URZ ;  /* 0x000001c004067890 */ /* 0x000fe4000ff3e0ff */
[----:B------:R-:W-:-:S02]  /*0100*/  UIADD3 UR4, UP0, UPT, UR4, 0x240, URZ ;  /* 0x0000024004047890 */ /* 0x000fc4000ff1e0ff */
[----:B------:R-:W-:Y:S02]  /*0110*/  UIADD3.X UR13, UPT, UPT, URZ, UR5, URZ, UP4, !UPT ;  /* 0x00000005ff0d7290 */ /* 0x000fe4000a7fe4ff */
[----:B------:R-:W-:Y:S02]  /*0120*/  UIADD3.X UR11, UPT, UPT, URZ, UR5, URZ, UP3, !UPT ;  /* 0x00000005ff0b7290 */ /* 0x000fe40009ffe4ff */
[----:B------:R-:W-:Y:S02]  /*0130*/  UIADD3.X UR9, UPT, UPT, URZ, UR5, URZ, UP2, !UPT ;  /* 0x00000005ff097290 */ /* 0x000fe400097fe4ff */
[----:B------:R-:W-:Y:S02]  /*0140*/  UIADD3.X UR7, UPT, UPT, URZ, UR5, URZ, UP1, !UPT ;  /* 0x00000005ff077290 */ /* 0x000fe40008ffe4ff */
[----:B------:R-:W-:Y:S01]  /*0150*/  UIADD3.X UR5, UPT, UPT, URZ, UR5, URZ, UP0, !UPT ;  /* 0x00000005ff057290 */ /* 0x000fe200087fe4ff */
[----:B------:R1:W-:Y:S02]  /*0160*/  UTMACCTL.PF [UR12] ;  /* 0x000000000c0079b9 */ /* 0x0003e40008040000 */
[----:B------:R1:W-:Y:S02]  /*0170*/  UTMACCTL.PF [UR10] ;  /* 0x000000000a0079b9 */ /* 0x0003e40008040000 */
[----:B------:R1:W-:Y:S02]  /*0180*/  UTMACCTL.PF [UR8] ;  /* 0x00000000080079b9 */ /* 0x0003e40008040000 */
[----:B------:R1:W-:Y:S02]  /*0190*/  UTMACCTL.PF [UR6] ;  /* 0x00000000060079b9 */ /* 0x0003e40008040000 */
[----:B------:R1:W-:Y:S01]  /*01a0*/  UTMACCTL.PF [UR4] ;  /* 0x00000000040079b9 */ /* 0x0003e20008040000 */
[----:B------:R-:W-:Y:S01]  /*01b0*/  UPLOP3.LUT UP4, UPT, UPT, UPT, UPT, 0x40, 0x4 ;  /* 0x000000000004789c */ /* 0x000fe20003f8e870 */
[----:B-1----:R-:W-:Y:S10]  /*01c0*/  BRA `(.L_x_1) ;  /* 0x0000000000647947 */ /* 0x002ff40003800000 */
.L_x_0:
[----:B------:R-:W-:Y:S01]  /*01d0*/  ISETP.NE.AND P0, PT, R7, RZ, PT ;  /* 0x000000ff0700720c */ /* 0x000fe20003f05270 */
[----:B------:R-:W-:-:S12]  /*01e0*/  UPLOP3.LUT UP4, UPT, UPT, UPT, UPT, 0x40, 0x4 ;  /* 0x000000000004789c */ /* 0x000fd80003f8e870 */
[----:B------:R-:W-:Y:S05]  /*01f0*/  @P0 BRA `(.L_x_1) ;  /* 0x0000000000580947 */ /* 0x000fea0003800000 */
[----:B------:R-:W1:Y:S01]  /*0200*/  S2UR UR5, SR_CgaCtaId ;  /* 0x00000000000579c3 */ /* 0x000e620000008800 */
[----:B------:R-:W-:Y:S01]  /*0210*/  UMOV UR6, 0x400 ;  /* 0x0000040000067882 */ /* 0x000fe20000000000 */
[----:B------:R-:W-:Y:S01]  /*0220*/  UMOV UR4, 0x1 ;  /* 0x0000000100047882 */ /* 0x000fe20000000000 */
[----:B------:R-:W-:Y:S02]  /*0230*/  UPLOP3.LUT UP4, UPT, UPT, UPT, UPT, 0x80, 0x8 ;  /* 0x000000000008789c */ /* 0x000fe40003f8f070 */
[----:B-1----:R-:W-:Y:S02]  /*0240*/  ULEA UR5, UR5, UR6, 0x18 ;  /* 0x0000000605057291 */ /* 0x002fe4000f8ec0ff */
[----:B------:R-:W-:-:S04]  /*0250*/  UIADD3 UR6, UPT, UPT, -UR4, 0x100000, URZ ;  /* 0x0010000004067890 */ /* 0x000fc8000fffe1ff */
[----:B------:R-:W-:Y:S02]  /*0260*/  USHF.L.U32 UR7, UR6, 0xb, URZ ;  /* 0x0000000b06077899 */ /* 0x000fe400080006ff */
[----:B------:R-:W-:Y:S01]  /*0270*/  USHF.L.U32 UR6, UR6, 0x1, URZ ;  /* 0x0000000106067899 */ /* 0x000fe200080006ff */
[----:B------:R-:W1:Y:S11]  /*0280*/  FENCE.VIEW.ASYNC.S ;  /* 0x00000000000073c6 */ /* 0x000e760000000000 */
[----:B-1----:R1:W2:Y:S01]  /*0290*/  SYNCS.EXCH.64 URZ, [UR5], UR6 ;  /* 0x0000000605ff75b2 */ /* 0x0022a20008000100 */
[----:B------:R1:W3:Y:S01]  /*02a0*/  SYNCS.EXCH.64 URZ, [UR5+0x8], UR6 ;  /* 0x0000080605ff75b2 */ /* 0x0002e20008000100 */
[----:B------:R1:W4:Y:S01]  /*02b0*/  SYNCS.EXCH.64 URZ, [UR5+0x10], UR6 ;  /* 0x0000100605ff75b2 */ /* 0x0003220008000100 */
[----:B------:R1:W5:Y:S01]  /*02c0*/  SYNCS.EXCH.64 URZ, [UR5+0x18], UR6 ;  /* 0x0000180605ff75b2 */ /* 0x0003620008000100 */
[----:B------:R1:W1:Y:S01]  /*02d0*/  SYNCS.EXCH.64 URZ, [UR5+0x20], UR6 ;  /* 0x0000200605ff75b2 */ /* 0x0002620008000100 */
[----:B------:R1:W1:Y:S01]  /*02e0*/  SYNCS.EXCH.64 URZ, [UR5+0x28], UR6 ;  /* 0x0000280605ff75b2 */ /* 0x0002620008000100 */
[----:B------:R1:W1:Y:S01]  /*02f0*/  SYNCS.EXCH.64 URZ, [UR5+0x30], UR6 ;  /* 0x0000300605ff75b2 */ /* 0x0002620008000100 */
[----:B------:R1:W1:Y:S01]  /*0300*/  SYNCS.EXCH.64 URZ, [UR5+0x38], UR6 ;  /* 0x0000380605ff75b2 */ /* 0x0002620008000100 */
[----:B------:R1:W1:Y:S01]  /*0310*/  SYNCS.EXCH.64 URZ, [UR5+0x40], UR6 ;  /* 0x0000400605ff75b2 */ /* 0x0002620008000100 */
[----:B------:R1:W1:Y:S01]  /*0320*/  SYNCS.EXCH.64 URZ, [UR5+0x48], UR6 ;  /* 0x0000480605ff75b2 */ /* 0x0002620008000100 */
[----:B------:R1:W1:Y:S01]  /*0330*/  SYNCS.EXCH.64 URZ, [UR5+0x50], UR6 ;  /* 0x0000500605ff75b2 */ /* 0x0002620008000100 */
[----:B------:R1:W1:Y:S01]  /*0340*/  SYNCS.EXCH.64 URZ, [UR5+0x58], UR6 ;  /* 0x0000580605ff75b2 */ /* 0x0002620008000100 */
[----:B------:R-:W-:Y:S01]  /*0350*/  NOP ;  /* 0x0000000000007918 */ /* 0x000fe20000000000 */
.L_x_1:
[----:B------:R-:W-:Y:S01]  /*0360*/  NOP ;  /* 0x0000000000007918 */ /* 0x000fe20000000000 */
[----:B------:R-:W5:Y:S01]  /*0370*/  LDCU.U8 UR23, c[0x0][0x650] ;  /* 0x0000ca00ff1777ac */ /* 0x000f620008000000 */
[----:B------:R-:W4:Y:S01]  /*0380*/  LDCU.U8 UR22, c[0x0][0x651] ;  /* 0x0000ca20ff1677ac */ /* 0x000f220008000000 */
[----:B------:R-:W3:Y:S02]  /*0390*/  LDCU.U8 UR21, c[0x0][0x65c] ;  /* 0x0000cb80ff1577ac */ /* 0x000ee40008000000 */
[----:B-12345:R-:W-:Y:S06]  /*03a0*/  BAR.SYNC.DEFER_BLOCKING 0x0 ;  /* 0x0000000000007b1d */ /* 0x03efec0000010000 */
[----:B------:R-:W-:Y:S05]  /*03b0*/  BRA.U !UP4, `(.L_x_2) ;  /* 0x000000010c447547 */ /* 0x000fea000b800000 */
[----:B------:R-:W1:Y:S01]  /*03c0*/  S2UR UR6, SR_CgaCtaId ;  /* 0x00000000000679c3 */ /* 0x000e620000008800 */
[----:B------:R-:W-:Y:S01]  /*03d0*/  UMOV UR7, 0x400 ;  /* 0x0000040000077882 */ /* 0x000fe20000000000 */
[----:B------:R-:W-:Y:S01]  /*03e0*/  UMOV UR5, 0x1 ;  /* 0x0000000100057882 */ /* 0x000fe20000000000 */
[----:B------:R-:W-:Y:S01]  /*03f0*/  UMOV UR4, 0x4 ;  /* 0x0000000400047882 */ /* 0x000fe20000000000 */
[----:B------:R-:W-:-:S04]  /*0400*/  UIADD3 UR8, UPT, UPT, -UR5, 0x100000, URZ ;  /* 0x0010000005087890 */ /* 0x000fc8000fffe1ff */
[----:B------:R-:W-:Y:S02]  /*0410*/  USHF.L.U32 UR9, UR8, 0xb, URZ ;  /* 0x0000000b08097899 */ /* 0x000fe400080006ff */
[----:B------:R-:W-:Y:S02]  /*0420*/  USHF.L.U32 UR8, UR8, 0x1, URZ ;  /* 0x0000000108087899 */ /* 0x000fe400080006ff */
[----:B------:R-:W-:-:S04]  /*0430*/  UIADD3 UR4, UPT, UPT, -UR4, 0x100000, URZ ;  /* 0x0010000004047890 */ /* 0x000fc8000fffe1ff */
[----:B------:R-:W-:Y:S02]  /*0440*/  USHF.L.U32 UR5, UR4, 0xb, URZ ;  /* 0x0000000b04057899 */ /* 0x000fe400080006ff */
[----:B------:R-:W-:Y:S02]  /*0450*/  USHF.L.U32 UR4, UR4, 0x1, URZ ;  /* 0x0000000104047899 */ /* 0x000fe400080006ff */
[----:B-1----:R-:W-:Y:S01]  /*0460*/  ULEA UR6, UR6, UR7, 0x18 ;  /* 0x0000000706067291 */ /* 0x002fe2000f8ec0ff */
[----:B------:R-:W1:Y:S11]  /*0470*/  FENCE.VIEW.ASYNC.S ;  /* 0x00000000000073c6 */ /* 0x000e760000000000 */
[----:B-1----:R1:W2:Y:S01]  /*0480*/  SYNCS.EXCH.64 URZ, [UR6+0x60], UR8 ;  /* 0x0000600806ff75b2 */ /* 0x0022a20008000100 */
[----:B------:R1:W3:Y:S01]  /*0490*/  SYNCS.EXCH.64 URZ, [UR6+0x68], UR8 ;  /* 0x0000680806ff75b2 */ /* 0x0002e20008000100 */
[----:B------:R1:W4:Y:S01]  /*04a0*/  SYNCS.EXCH.64 URZ, [UR6+0x70], UR4 ;  /* 0x0000700406ff75b2 */ /* 0x0003220008000100 */
[----:B------:R1:W5:Y:S01]  /*04b0*/  SYNCS.EXCH.64 URZ, [UR6+0x78], UR4 ;  /* 0x0000780406ff75b2 */ /* 0x0003620008000100 */
[----:B------:R-:W-:Y:S01]  /*04c0*/  NOP ;  /* 0x0000000000007918 */ /* 0x000fe20000000000 */
.L_x_2:
[----:B------:R-:W-:Y:S01]  /*04d0*/  NOP ;  /* 0x0000000000007918 */ /* 0x000fe20000000000 */
[----:B--2345:R-:W-:Y:S06]  /*04e0*/  BAR.SYNC.DEFER_BLOCKING 0x0 ;  /* 0x0000000000007b1d */ /* 0x03cfec0000010000 */
[----:B------:R-:W2:Y:S01]  /*04f0*/  LDCU.U8 UR15, c[0x0][0x668] ;  /* 0x0000cd00ff0f77ac */ /* 0x000ea20008000000 */
[----:B------:R-:W3:Y:S01]  /*0500*/  LDCU.U8 UR14, c[0x0][0x669] ;  /* 0x0000cd20ff0e77ac */ /* 0x000ee20008000000 */
[----:B------:R-:W4:Y:S01]  /*0510*/  LDCU.U8 UR13, c[0x0][0x65d] ;  /* 0x0000cba0ff0d77ac */ /* 0x000f220008000000 */
[----:B------:R-:W-:Y:S01]  /*0520*/  NOP ;  /* 0x0000000000007918 */ /* 0x000fe20000000000 */
[----:B------:R-:W-:Y:S06]  /*0530*/  BAR.SYNC.DEFER_BLOCKING 0x1, 0xc0 ;  /* 0x0043000000007b1d */ /* 0x000fec0000010000 */
[----:B------:R-:W-:Y:S05]  /*0540*/  @P1 BRA `(.L_x_3) ;  /* 0x0000000800841947 */ /* 0x000fea0003800000 */
[----:B------:R-:W5:Y:S01]  /*0550*/  S2UR UR35, SR_CTAID.Z ;  /* 0x00000000002379c3 */ /* 0x000f620000002700 */
[----:B------:R-:W-:Y:S01]  /*0560*/  UMOV UR34, 0x1 ;  /* 0x0000000100227882 */ /* 0x000fe20000000000 */
[----:B------:R-:W-:Y:S01]  /*0570*/  UMOV UR33, URZ ;  /* 0x000000ff00217c82 */ /* 0x000fe20008000000 */
[----:B-----5:R-:W-:-:S09]  /*0580*/  UISETP.GT.U32.AND UP0, UPT, UR35, 0x3ff, UPT ;  /* 0x000003ff2300788c */ /* 0x020fd2000bf04070 */
[----:B------:R-:W-:Y:S05]  /*0590*/  BRA.U UP0, `(.L_x_4) ;  /* 0x0000000500f47547 */ /* 0x000fea000b800000 */
[----:B-1----:R-:W1:Y:S01]  /*05a0*/  LDCU.64 UR4, c[0x0][0x648] ;  /* 0x0000c900ff0477ac */ /* 0x002e620008000a00 */
[----:B------:R-:W5:Y:S01]  /*05b0*/  S2UR UR28, SR_CgaCtaId ;  /* 0x00000000001c79c3 */ /* 0x000f620000008800 */
[----:B------:R-:W4:Y:S01]  /*05c0*/  LDCU.64 UR44, c[0x0][0x348] ;  /* 0x00006900ff2c77ac */ /* 0x000f220008000a00 */
[----:B------:R-:W-:Y:S01]  /*05d0*/  UMOV UR33, URZ ;  /* 0x000000ff00217c82 */ /* 0x000fe20008000000 */
[----:B------:R-:W-:Y:S01]  /*05e0*/  UMOV UR34, 0x1 ;  /* 0x0000000100227882 */ /* 0x000fe20000000000 */
[----:B-1----:R-:W-:-:S04]  /*05f0*/  UIMAD.WIDE.U32 UR6, UR35, UR5, URZ ;  /* 0x00000005230672a5 */ /* 0x002fc8000f8e00ff */
[----:B------:R-:W-:-:S04]  /*0600*/  UIADD3 UR5, UPT, UPT, -UR7, UR35, URZ ;  /* 0x0000002307057290 */ /* 0x000fc8000fffe1ff */
[----:B------:R-:W-:-:S03]  /*0610*/  USHF.R.U32.HI UR5, URZ, UR23, UR5 ;  /* 0x00000017ff057299 */ /* 0x000fc60008011605 */
[----:B------:R-:W1:Y:S01]  /*0620*/  LDCU UR6, c[0x0][0x658] ;  /* 0x0000cb00ff0677ac */ /* 0x000e620008000800 */
[----:B------:R-:W-:-:S04]  /*0630*/  UIADD3 UR5, UPT, UPT, UR7, UR5, URZ ;  /* 0x0000000507057290 */ /* 0x000fc8000fffe0ff */
[----:B------:R-:W-:-:S04]  /*0640*/  USHF.R.U32.HI UR20, URZ, UR22, UR5 ;  /* 0x00000016ff147299 */ /* 0x000fc80008011605 */
[----:B------:R-:W-:-:S04]  /*0650*/  UIADD3 UR20, UPT, UPT, -UR20, URZ, URZ ;  /* 0x000000ff14147290 */ /* 0x000fc8000fffe1ff */
[----:B------:R-:W-:Y:S01]  /*0660*/  UIMAD UR20, UR20, UR4, UR35 ;  /* 0x00000004141472a4 */ /* 0x000fe2000f8e0223 */
[----:B------:R-:W3:Y:S03]  /*0670*/  LDCU.64 UR4, c[0x0][0x660] ;  /* 0x0000cc00ff0477ac */ /* 0x000ee60008000a00 */
[----:B-1----:R-:W-:-:S07]  /*0680*/  UIMAD.WIDE.U32 UR6, UR20, UR6, URZ ;  /* 0x00000006140672a5 */ /* 0x002fce000f8e00ff */
[----:B------:R-:W-:Y:S02]  /*0690*/  UMOV UR6, UR7 ;  /* 0x0000000700067c82 */ /* 0x000fe40008000000 */
[----:B------:R-:W-:-:S04]  /*06a0*/  UIADD3 UR12, UPT, UPT, UR20, -UR6, URZ ;  /* 0x80000006140c7290 */ /* 0x000fc8000fffe0ff */
[----:B------:R-:W-:-:S04]  /*06b0*/  USHF.R.U32.HI UR12, URZ, UR21, UR12 ;  /* 0x00000015ff0c7299 */ /* 0x000fc8000801160c */
[----:B------:R-:W-:Y:S01]  /*06c0*/  UIADD3 UR12, UPT, UPT, UR6, UR12, URZ ;  /* 0x0000000c060c7290 */ /* 0x000fe2000fffe0ff */
[----:B------:R-:W1:Y:S03]  /*06d0*/  LDCU UR6, c[0x0][0x374] ;  /* 0x00006e80ff0677ac */ /* 0x000e660008000800 */
[----:B----4-:R-:W-:Y:S01]  /*06e0*/  USHF.R.U32.HI UR12, URZ, UR13, UR12 ;  /* 0x0000000dff0c7299 */ /* 0x010fe2000801160c */
[----:B------:R-:W1:Y:S03]  /*06f0*/  LDCU UR7, c[0x0][0x370] ;  /* 0x00006e00ff0777ac */ /* 0x000e660008000800 */
[----:B---3--:R-:W-:Y:S01]  /*0700*/  UIMAD.WIDE.U32 UR8, UR12, UR5, URZ ;  /* 0x000000050c0872a5 */ /* 0x008fe2000f8e00ff */
[----:B------:R-:W3:Y:S03]  /*0710*/  LDCU UR32, c[0x0][0x378] ;  /* 0x00006f00ff2077ac */ /* 0x000ee60008000800 */
[----:B------:R-:W-:Y:S01]  /*0720*/  UIADD3 UR8, UPT, UPT, UR12, -UR9, URZ ;  /* 0x800000090c087290 */ /* 0x000fe2000fffe0ff */
[----:B------:R-:W4:Y:S03]  /*0730*/  LDCU UR5, c[0x0][0x654] ;  /* 0x0000ca80ff0577ac */ /* 0x000f260008000800 */
[----:B--2---:R-:W-:-:S04]  /*0740*/  USHF.R.U32.HI UR8, URZ, UR15, UR8 ;  /* 0x0000000fff087299 */ /* 0x004fc80008011608 */
[----:B------:R-:W-:-:S03]  /*0750*/  UIADD3 UR8, UPT, UPT, UR9, UR8, URZ ;  /* 0x0000000809087290 */ /* 0x000fc6000fffe0ff */
[----:B------:R-:W-:Y:S01]  /*0760*/  UMOV UR9, 0x400 ;  /* 0x0000040000097882 */ /* 0x000fe20000000000 */
[----:B------:R-:W-:Y:S02]  /*0770*/  USHF.R.U32.HI UR8, URZ, UR14, UR8 ;  /* 0x0000000eff087299 */ /* 0x000fe40008011608 */
[----:B-----5:R-:W-:Y:S02]  /*0780*/  ULEA UR28, UR28, UR9, 0x18 ;  /* 0x000000091c1c7291 */ /* 0x020fe4000f8ec0ff */
[----:B-1----:R-:W-:Y:S02]  /*0790*/  UIMAD UR9, UR6, UR7, URZ ;  /* 0x00000007060972a4 */ /* 0x002fe4000f8e02ff */
[----:B------:R-:W-:Y:S02]  /*07a0*/  UIADD3 UR7, UPT, UPT, -UR12, URZ, URZ ;  /* 0x000000ff0c077290 */ /* 0x000fe4000fffe1ff */
[----:B------:R-:W-:Y:S02]  /*07b0*/  UIADD3 UR6, UPT, UPT, -UR8, URZ, URZ ;  /* 0x000000ff08067290 */ /* 0x000fe4000fffe1ff */
[----:B---3--:R-:W-:-:S02]  /*07c0*/  UIMAD UR32, UR9, UR32, URZ ;  /* 0x00000020092072a4 */ /* 0x008fc4000f8e02ff */
[----:B----4-:R-:W-:Y:S02]  /*07d0*/  UIMAD UR20, UR7, UR5, UR20 ;  /* 0x00000005071472a4 */ /* 0x010fe4000f8e0214 */
[----:B------:R-:W-:-:S12]  /*07e0*/  UIMAD UR12, UR6, UR4, UR12 ;  /* 0x00000004060c72a4 */ /* 0x000fd8000f8e020c */
.L_x_8:
[----:B------:R-:W-:Y:S01]  /*07f0*/  USHF.L.U32 UR4, UR34, 0x1f, URZ ;  /* 0x0000001f22047899 */ /* 0x000fe200080006ff */
[----:B------:R-:W-:Y:S01]  /*0800*/  HFMA2 R3, -RZ, RZ, 0, -0.00048828125 ;  /* 0x00009000ff037431 */ /* 0x000fe200000001ff */
[----:B------:R-:W-:Y:S02]  /*0810*/  ULEA UR5, UR33, UR28, 0x3 ;  /* 0x0000001c21057291 */ /* 0x000fe4000f8e18ff */
[----:B------:R-:W-:Y:S02]  /*0820*/  UIADD3 UR42, UP3, UPT, UR44, 0x40, URZ ;  /* 0x000000402c2a7890 */ /* 0x000fe4000ff7e0ff */
[----:B------:R-:W-:Y:S01]  /*0830*/  MOV R2, UR4 ;  /* 0x0000000400027c02 */ /* 0x000fe20008000f00 */
[----:B------:R-:W-:Y:S02]  /*0840*/  UIADD3 UR40, UP2, UPT, UR44, 0xc0, URZ ;  /* 0x000000c02c287890 */ /* 0x000fe4000ff5e0ff */
[----:B------:R-:W-:Y:S02]  /*0850*/  UIADD3 UR38, UP1, UPT, UR44, 0x140, URZ ;  /* 0x000001402c267890 */ /* 0x000fe4000ff3e0ff */
[----:B----4-:R1:W2:Y:S01]  /*0860*/  SYNCS.PHASECHK.TRANS64.TRYWAIT P2, [UR5+0x30], R2 ;  /* 0x00003002ff0075a7 */ /* 0x0102a20008041105 */
[----:B------:R-:W-:-:S02]  /*0870*/  UIADD3 UR36, UP0, UPT, UR44, 0x1c0, URZ ;  /* 0x000001c02c247890 */ /* 0x000fc4000ff1e0ff */
[----:B------:R-:W-:Y:S02]  /*0880*/  USHF.L.U32 UR27, UR20, 0x7, URZ ;  /* 0x00000007141b7899 */ /* 0x000fe400080006ff */
[----:B------:R-:W-:Y:S02]  /*0890*/  USHF.L.U32 UR7, UR12, 0x7, URZ ;  /* 0x000000070c077899 */ /* 0x000fe400080006ff */
[----:B------:R-:W-:Y:S02]  /*08a0*/  UIADD3.X UR43, UPT, UPT, URZ, UR45, URZ, UP3, !UPT ;  /* 0x0000002dff2b7290 */ /* 0x000fe40009ffe4ff */
[----:B------:R-:W-:Y:S02]  /*08b0*/  UIADD3.X UR41, UPT, UPT, URZ, UR45, URZ, UP2, !UPT ;  /* 0x0000002dff297290 */ /* 0x000fe400097fe4ff */
[----:B------:R-:W-:Y:S02]  /*08c0*/  UIADD3.X UR39, UPT, UPT, URZ, UR45, URZ, UP1, !UPT ;  /* 0x0000002dff277290 */ /* 0x000fe40008ffe4ff */
[----:B------:R-:W-:Y:S01]  /*08d0*/  UIADD3.X UR37, UPT, UPT, URZ, UR45, URZ, UP0, !UPT ;  /* 0x0000002dff257290 */ /* 0x000fe200087fe4ff */
[----:B------:R-:W-:Y:S01]  /*08e0*/  UMOV UR31, URZ ;  /* 0x000000ff001f7c82 */ /* 0x000fe20008000000 */
[----:B------:R-:W-:Y:S01]  /*08f0*/  UMOV UR18, URZ ;  /* 0x000000ff00127c82 */ /* 0x000fe20008000000 */
[----:B------:R-:W-:-:S09]  /*0900*/  UMOV UR10, URZ ;  /* 0x000000ff000a7c82 */ /* 0x000fd20008000000 */
.L_x_7:
[----:B---3--:R-:W-:Y:S02]  /*0910*/  ULEA UR25, UR33, UR28, 0x3 ;  /* 0x0000001c21197291 */ /* 0x008fe4000f8e18ff */
[----:B------:R-:W-:Y:S02]  /*0920*/  USHF.L.U32 UR26, UR31, 0x8, URZ ;  /* 0x000000081f1a7899 */ /* 0x000fe400080006ff */
[----:B------:R-:W-:Y:S02]  /*0930*/  USHF.L.U32 UR4, UR33, 0xf, URZ ;  /* 0x0000000f21047899 */ /* 0x000fe400080006ff */
[----:B------:R-:W-:Y:S02]  /*0940*/  ULEA UR16, UR33, UR28, 0xb ;  /* 0x0000001c21107291 */ /* 0x000fe4000f8e58ff */
[----:B------:R-:W-:Y:S02]  /*0950*/  ULEA UR8, UR33, UR28, 0xb ;  /* 0x0000001c21087291 */ /* 0x000fe4000f8e58ff */
[----:B------:R-:W-:-:S02]  /*0960*/  UIADD3 UR24, UPT, UPT, UR33, 0x1, URZ ;  /* 0x0000000121187890 */ /* 0x000fc4000fffe0ff */
[----:B------:R-:W-:Y:S02]  /*0970*/  UISETP.GT.U32.AND UP0, UPT, UR31, 0xe, UPT ;  /* 0x0000000e1f00788c */ /* 0x000fe4000bf04070 */
[----:B------:R-:W-:Y:S02]  /*0980*/  USHF.L.U32 UR19, UR31, 0x2, URZ ;  /* 0x000000021f137899 */ /* 0x000fe400080006ff */
[----:B------:R-:W-:Y:S02]  /*0990*/  USHF.R.S32.HI UR4, URZ, 0x1, UR4 ;  /* 0x00000001ff047899 */ /* 0x000fe40008011404 */
[----:B------:R-:W-:Y:S02]  /*09a0*/  UIADD3 UR16, UPT, UPT, UR16, 0x32400, URZ ;  /* 0x0003240010107890 */ /* 0x000fe4000fffe0ff */
[----:B------:R-:W-:Y:S02]  /*09b0*/  UIADD3 UR8, UPT, UPT, UR8, 0x35400, URZ ;  /* 0x0003540008087890 */ /* 0x000fe4000fffe0ff */
[----:B------:R-:W-:Y:S01]  /*09c0*/  UISETP.NE.AND UP1, UPT, UR24, 0x6, UPT ;  /* 0x000000061800788c */ /* 0x000fe2000bf25270 */
[----:B------:R-:W-:Y:S01]  /*09d0*/  UMOV UR5, UR25 ;  /* 0x0000001900057c82 */ /* 0x000fe20008000000 */
[----:B------:R-:W-:Y:S01]  /*09e0*/  UMOV UR6, UR26 ;  /* 0x0000001a00067c82 */ /* 0x000fe20008000000 */
[----:B------:R-:W-:Y:S01]  /*09f0*/  UMOV UR17, UR25 ;  /* 0x0000001900117c82 */ /* 0x000fe20008000000 */
[----:B------:R-:W-:Y:S01]  /*0a00*/  UMOV UR9, UR25 ;  /* 0x0000001900097c82 */ /* 0x000fe20008000000 */
[----:B--2-4-:R-:W-:Y:S06]  /*0a10*/  @P2 BRA `(.L_x_5) ;  /* 0x0000000000102947 */ /* 0x014fec0003800000 */
[----:B------:R-:W-:-:S06]  /*0a20*/  USHF.L.U32 UR11, UR34, 0x1f, URZ ;  /* 0x0000001f220b7899 */ /* 0x000fcc00080006ff */
[----:B-1----:R-:W-:-:S04]  /*0a30*/  MOV R2, UR11 ;  /* 0x0000000b00027c02 */ /* 0x002fc80008000f00 */
[----:B------:R-:W1:Y:S02]  /*0a40*/  SYNCS.PHASECHK.TRANS64.TRYWAIT P0, [UR25+0x30], R2 ;  /* 0x00003002ff0075a7 */ /* 0x000e640008001119 */
[----:B-1----:R-:W-:Y:S05]  /*0a50*/  @!P0 BRA `(.L_x_6) ;  /* 0x0000003000b88947 */ /* 0x002fea0003800000 */
.L_x_5:
[----:B------:R-:W-:Y:S02]  /*0a60*/  ELECT P1, URZ, PT ;  /* 0x0000000000ff782f */ /* 0x000fe40003820000 */
[----:B------:R-:W-:Y:S01]  /*0a70*/  PLOP3.LUT P0, PT, PT, PT, UP0, 0x80, 0x8 ;  /* 0x000000000008781c */ /* 0x000fe20003f0f008 */
[----:B------:R-:W-:Y:S01]  /*0a80*/  USEL UR11, URZ, 0x1, UP1 ;  /* 0x00000001ff0b7887 */ /* 0x000fe20008800000 */
[----:B------:R-:W-:Y:S01]  /*0a90*/  PLOP3.LUT P2, PT, PT, PT, PT, 0x80, 0x8 ;  /* 0x000000000008781c */ /* 0x000fe20003f4f070 */
[----:B------:R-:W-:Y:S02]  /*0aa0*/  USEL UR33, UR24, URZ, UP1 ;  /* 0x000000ff18217287 */ /* 0x000fe40008800000 */
[----:B------:R-:W-:Y:S02]  /*0ab0*/  ULOP3.LUT UR34, UR34, UR11, URZ, 0x3c, !UPT ;  /* 0x0000000b22227292 */ /* 0x000fe4000f8e3cff */
[----:B------:R-:W-:Y:S02]  /*0ac0*/  UIADD3 UR24, UPT, UPT, UR28, 0x2400, UR4 ;  /* 0x000024001c187890 */ /* 0x000fe4000fffe004 */
[----:B------:R-:W-:-:S02]  /*0ad0*/  UIADD3 UR4, UPT, UPT, UR28, 0x1a400, UR4 ;  /* 0x0001a4001c047890 */ /* 0x000fc4000fffe004 */
[----:B------:R-:W-:Y:S01]  /*0ae0*/  @!UP0 USHF.L.U32 UR29, UR34, 0x1f, URZ ;  /* 0x0000001f221d8899 */ /* 0x000fe200080006ff */
[----:B------:R3:W-:Y:S01]  /*0af0*/  @P1 SYNCS.ARRIVE.TRANS64 RZ, [UR25], R3 ;  /* 0x00000003ffff19a7 */ /* 0x0007e20008000019 */
[----:B------:R-:W-:Y:S01]  /*0b00*/  @!UP0 ULEA UR30, UR33, UR28, 0x3 ;  /* 0x0000001c211e8291 */ /* 0x000fe2000f8e18ff */
[----:B------:R-:W-:Y:S02]  /*0b10*/  UMOV UR11, UR19 ;  /* 0x00000013000b7c82 */ /* 0x000fe40008000000 */
[----:B------:R3:W-:Y:S01]  /*0b20*/  UTMALDG.2D [UR24], [UR42], desc[URZ] ;  /* 0x0000ff182a0075b4 */ /* 0x0007e20008009000 */
[----:B-1----:R-:W-:Y:S01]  /*0b30*/  IMAD.U32 R2, RZ, RZ, UR29 ;  /* 0x0000001dff027e24 */ /* 0x002fe2000f8e00ff */
[----:B------:R-:W-:-:S04]  /*0b40*/  UIADD3 UR31, UPT, UPT, UR31, 0x1, URZ ;  /* 0x000000011f1f7890 */ /* 0x000fc8000fffe0ff */
[----:B------:R-:W-:Y:S01]  /*0b50*/  UISETP.NE.AND UP0, UPT, UR31, 0x10, UPT ;  /* 0x000000101f00788c */ /* 0x000fe2000bf05270 */
[----:B------:R3:W-:Y:S01]  /*0b60*/  UTMALDG.2D [UR4], [UR40], desc[URZ] ;  /* 0x0000ff04280075b4 */ /* 0x0007e20008009000 */
[----:B------:R3:W-:Y:S01]  /*0b70*/  UTMALDG.3D [UR16], [UR38], desc[URZ] ;  /* 0x0000ff10260075b4 */ /* 0x0007e20008011000 */
[----:B------:R3:W-:Y:S01]  /*0b80*/  UTMALDG.3D [UR8], [UR36], desc[URZ] ;  /* 0x0000ff08240075b4 */ /* 0x0007e20008011000 */
[----:B------:R3:W4:Y:S05]  /*0b90*/  @!P0 SYNCS.PHASECHK.TRANS64.TRYWAIT P2, [UR30+0x30], R2 ;  /* 0x00003002ff0085a7 */ /* 0x00072a000804111e */
[----:B------:R-:W-:Y:S05]  /*0ba0*/  BRA.U UP0, `(.L_x_7) ;  /* 0xfffffffd00587547 */ /* 0x000fea000b83ffff */
[----:B---3--:R-:W1:Y:S01]  /*0bb0*/  LDCU.64 UR4, c[0x0][0x648] ;  /* 0x0000c900ff0477ac */ /* 0x008e620008000a00 */
[----:B------:R-:W-:-:S04]  /*0bc0*/  UIADD3 UR35, UPT, UPT, UR32, UR35, URZ ;  /* 0x0000002320237290 */ /* 0x000fc8000fffe0ff */
[----:B------:R-:W-:Y:S02]  /*0bd0*/  UISETP.GE.AND UP0, UPT, UR35, 0x400, UPT ;  /* 0x000004002300788c */ /* 0x000fe4000bf06270 */
[----:B-1----:R-:W-:Y:S01]  /*0be0*/  UIMAD.WIDE.U32 UR6, UR35, UR5, URZ ;  /* 0x00000005230672a5 */ /* 0x002fe2000f8e00ff */
[----:B------:R-:W1:Y:S03]  /*0bf0*/  LDCU UR5, c[0x0][0x658] ;  /* 0x0000cb00ff0577ac */ /* 0x000e660008000800 */
[----:B------:R-:W-:-:S04]  /*0c00*/  UIADD3 UR6, UPT, UPT, UR35, -UR7, URZ ;  /* 0x8000000723067290 */ /* 0x000fc8000fffe0ff */
[----:B------:R-:W-:-:S04]  /*0c10*/  USHF.R.U32.HI UR6, URZ, UR23, UR6 ;  /* 0x00000017ff067299 */ /* 0x000fc80008011606 */
[----:B------:R-:W-:-:S04]  /*0c20*/  UIADD3 UR6, UPT, UPT, UR7, UR6, URZ ;  /* 0x0000000607067290 */ /* 0x000fc8000fffe0ff */
[----:B------:R-:W-:-:S04]  /*0c30*/  USHF.R.U32.HI UR20, URZ, UR22, UR6 ;  /* 0x00000016ff147299 */ /* 0x000fc80008011606 */
[----:B------:R-:W-:-:S04]  /*0c40*/  UIADD3 UR20, UPT, UPT, -UR20, URZ, URZ ;  /* 0x000000ff14147290 */ /* 0x000fc8000fffe1ff */
[----:B------:R-:W-:-:S04]  /*0c50*/  UIMAD UR20, UR4, UR20, UR35 ;  /* 0x00000014041472a4 */ /* 0x000fc8000f8e0223 */
[----:B-1----:R-:W-:Y:S01]  /*0c60*/  UIMAD.WIDE.U32 UR6, UR20, UR5, URZ ;  /* 0x00000005140672a5 */ /* 0x002fe2000f8e00ff */
[----:B------:R-:W1:Y:S03]  /*0c70*/  LDCU.64 UR4, c[0x0][0x660] ;  /* 0x0000cc00ff0477ac */ /* 0x000e660008000a00 */
[----:B------:R-:W-:-:S04]  /*0c80*/  UIADD3 UR6, UPT, UPT, UR20, -UR7, URZ ;  /* 0x8000000714067290 */ /* 0x000fc8000fffe0ff */
[----:B------:R-:W-:-:S04]  /*0c90*/  USHF.R.U32.HI UR6, URZ, UR21, UR6 ;  /* 0x00000015ff067299 */ /* 0x000fc80008011606 */
[----:B------:R-:W-:-:S04]  /*0ca0*/  UIADD3 UR6, UPT, UPT, UR7, UR6, URZ ;  /* 0x0000000607067290 */ /* 0x000fc8000fffe0ff */
[----:B------:R-:W-:-:S04]  /*0cb0*/  USHF.R.U32.HI UR12, URZ, UR13, UR6 ;  /* 0x0000000dff0c7299 */ /* 0x000fc80008011606 */
[----:B-1----:R-:W-:-:S04]  /*0cc0*/  UIMAD.WIDE.U32 UR6, UR12, UR5, URZ ;  /* 0x000000050c0672a5 */ /* 0x002fc8000f8e00ff */
[----:B------:R-:W-:-:S04]  /*0cd0*/  UIADD3 UR5, UPT, UPT, UR12, -UR7, URZ ;  /* 0x800000070c057290 */ /* 0x000fc8000fffe0ff */
[----:B------:R-:W-:-:S03]  /*0ce0*/  USHF.R.U32.HI UR5, URZ, UR15, UR5 ;  /* 0x0000000fff057299 */ /* 0x000fc60008011605 */
[----:B------:R-:W1:Y:S01]  /*0cf0*/  LDCU UR6, c[0x0][0x654] ;  /* 0x0000ca80ff0677ac */ /* 0x000e620008000800 */
[----:B------:R-:W-:Y:S02]  /*0d00*/  UIADD3 UR5, UPT, UPT, UR7, UR5, URZ ;  /* 0x0000000507057290 */ /* 0x000fe4000fffe0ff */
[----:B------:R-:W-:Y:S02]  /*0d10*/  UIADD3 UR7, UPT, UPT, -UR12, URZ, URZ ;  /* 0x000000ff0c077290 */ /* 0x000fe4000fffe1ff */
[----:B------:R-:W-:-:S04]  /*0d20*/  USHF.R.U32.HI UR5, URZ, UR14, UR5 ;  /* 0x0000000eff057299 */ /* 0x000fc80008011605 */
[----:B------:R-:W-:-:S04]  /*0d30*/  UIADD3 UR5, UPT, UPT, -UR5, URZ, URZ ;  /* 0x000000ff05057290 */ /* 0x000fc8000fffe1ff */
[----:B------:R-:W-:Y:S02]  /*0d40*/  UIMAD UR12, UR4, UR5, UR12 ;  /* 0x00000005040c72a4 */ /* 0x000fe4000f8e020c */
[----:B-1----:R-:W-:Y:S01]  /*0d50*/  UIMAD UR20, UR6, UR7, UR20 ;  /* 0x00000007061472a4 */ /* 0x002fe2000f8e0214 */
[----:B------:R-:W-:Y:S11]  /*0d60*/  BRA.U !UP0, `(.L_x_8) ;  /* 0xfffffff908a07547 */ /* 0x000ff6000b83ffff */
.L_x_4:
[----:B-1----:R-:W-:Y:S02]  /*0d70*/  UIADD3 UR4, UPT, UPT, UR33, 0x2, URZ ;  /* 0x0000000221047890 */ /* 0x002fe4000fffe0ff */
[----:B------:R-:W-:-:S04]  /*0d80*/  UISETP.NE.AND UP0, UPT, UR33, 0x5, UPT ;  /* 0x000000052100788c */ /* 0x000fc8000bf05270 */
[----:B------:R-:W-:-:S04]  /*0d90*/  USEL UR4, UR4, 0x1, UP0 ;  /* 0x0000000104047887 */ /* 0x000fc80008000000 */
[----:B------:R-:W-:Y:S02]  /*0da0*/  UIADD3 UR6, UPT, UPT, UR4, 0x1, URZ ;  /* 0x0000000104067890 */ /* 0x000fe4000fffe0ff */
[----:B------:R-:W-:-:S04]  /*0db0*/  UISETP.NE.AND UP1, UPT, UR4, 0x6, UPT ;  /* 0x000000060400788c */ /* 0x000fc8000bf25270 */
[----:B------:R-:W-:Y:S01]  /*0dc0*/  USEL UR6, UR6, 0x1, UP1 ;  /* 0x0000000106067887 */ /* 0x000fe20008800000 */
[----:B------:R-:W1:Y:S01]  /*0dd0*/  S2UR UR4, SR_CgaCtaId ;  /* 0x00000000000479c3 */ /* 0x000e620000008800 */
[----:B------:R-:W-:Y:S02]  /*0de0*/  UISETP.EQ.XOR UP1, UPT, UR33, 0x5, !UP1 ;  /* 0x000000052100788c */ /* 0x000fe4000cf22a70 */
[----:B------:R-:W-:Y:S02]  /*0df0*/  UIADD3 UR5, UPT, UPT, UR6, 0x1, URZ ;  /* 0x0000000106057890 */ /* 0x000fe4000fffe0ff */
[----:B------:R-:W-:Y:S02]  /*0e00*/  UISETP.NE.AND UP0, UPT, UR6, 0x6, UPT ;  /* 0x000000060600788c */ /* 0x000fe4000bf05270 */
[----:B------:R-:W-:Y:S02]  /*0e10*/  UISETP.EQ.XOR UP1, UPT, UR6, 0x6, UP1 ;  /* 0x000000060600788c */ /* 0x000fe40008f22a70 */
[----:B------:R-:W-:-:S04]  /*0e20*/  USEL UR5, UR5, 0x1, UP0 ;  /* 0x0000000105057887 */ /* 0x000fc80008000000 */
[----:B------:R-:W-:Y:S02]  /*0e30*/  UIADD3 UR7, UPT, UPT, UR5, 0x1, URZ ;  /* 0x0000000105077890 */ /* 0x000fe4000fffe0ff */
[----:B------:R-:W-:Y:S02]  /*0e40*/  UISETP.NE.AND UP0, UPT, UR5, 0x6, UPT ;  /* 0x000000060500788c */ /* 0x000fe4000bf05270 */
[----:B------:R-:W-:Y:S02]  /*0e50*/  UISETP.EQ.XOR UP1, UPT, UR5, 0x6, UP1 ;  /* 0x000000060500788c */ /* 0x000fe40008f22a70 */
[----:B------:R-:W-:Y:S01]  /*0e60*/  USEL UR7, UR7, 0x1, UP0 ;  /* 0x0000000107077887 */ /* 0x000fe20008000000 */
[----:B------:R-:W-:-:S03]  /*0e70*/  UMOV UR5, 0x400 ;  /* 0x0000040000057882 */ /* 0x000fc60000000000 */
[----:B------:R-:W-:Y:S02]  /*0e80*/  UISETP.EQ.XOR UP1, UPT, UR7, 0x6, UP1 ;  /* 0x000000060700788c */ /* 0x000fe40008f22a70 */
[----:B------:R-:W-:Y:S02]  /*0e90*/  UISETP.NE.AND UP0, UPT, UR7, 0x6, UPT ;  /* 0x000000060700788c */ /* 0x000fe4000bf05270 */
[----:B------:R-:W-:Y:S02]  /*0ea0*/  USEL UR6, URZ, 0x1, !UP1 ;  /* 0x00000001ff067887 */ /* 0x000fe4000c800000 */
[----:B-1----:R-:W-:Y:S02]  /*0eb0*/  ULEA UR4, UR4, UR5, 0x18 ;  /* 0x0000000504047291 */ /* 0x002fe4000f8ec0ff */
[----:B------:R-:W-:Y:S02]  /*0ec0*/  ULOP3.LUT UR6, UR34, UR6, URZ, 0x3c, !UPT ;  /* 0x0000000622067292 */ /* 0x000fe4000f8e3cff */
[----:B------:R-:W-:-:S02]  /*0ed0*/  USEL UR7, UR7, URZ, UP0 ;  /* 0x000000ff07077287 */ /* 0x000fc40008000000 */
[----:B------:R-:W-:Y:S02]  /*0ee0*/  USHF.L.U32 UR6, UR6, 0x1f, URZ ;  /* 0x0000001f06067899 */ /* 0x000fe400080006ff */
[----:B------:R-:W-:-:S04]  /*0ef0*/  ULEA UR4, UR7, UR4, 0x3 ;  /* 0x0000000407047291 */ /* 0x000fc8000f8e18ff */
[----:B------:R-:W-:-:S05]  /*0f00*/  MOV R2, UR6 ;  /* 0x0000000600027c02 */ /* 0x000fca0008000f00 */
[----:B------:R-:W1:Y:S02]  /*0f10*/  SYNCS.PHASECHK.TRANS64.TRYWAIT P0, [UR4+0x30], R2 ;  /* 0x00003002ff0075a7 */ /* 0x000e640008001104 */
[----:B-1----:R-:W-:Y:S05]  /*0f20*/  @!P0 BRA `(.L_x_9) ;  /* 0x0000002c00a48947 */ /* 0x002fea0003800000 */
.L_x_42:
[----:B------:R-:W-:-:S13]  /*0f30*/  ELECT P0, URZ, PT ;  /* 0x0000000000ff782f */ /* 0x000fda0003800000 */
[----:B-1----:R-:W-:-:S04]  /*0f40*/  @P0 MOV R2, 0x9000 ;  /* 0x0000900000020802 */ /* 0x002fc80000000f00 */
[----:B------:R5:W-:Y:S03]  /*0f50*/  @P0 SYNCS.ARRIVE.TRANS64 RZ, [UR4], R2 ;  /* 0x00000002ffff09a7 */ /* 0x000be60008000004 */
.L_x_3:
[----:B------:R-:W-:-:S13]  /*0f60*/  ISETP.NE.AND P0, PT, R7, 0x4, PT ;  /* 0x000000040700780c */ /* 0x000fda0003f05270 */
[----:B------:R-:W-:Y:S05]  /*0f70*/  @P0 BRA `(.L_x_10) ;  /* 0x0000000800d80947 */ /* 0x000fea0003800000 */
[----:B------:R-:W1:Y:S08]  /*0f80*/  S2UR UR27, SR_CTAID.Z ;  /* 0x00000000001b79c3 */ /* 0x000e700000002700 */
[----:B------:R-:W-:Y:S01]  /*0f90*/  BAR.SYNC.DEFER_BLOCKING 0x3, 0xa0 ;  /* 0x00c2800000007b1d */ /* 0x000fe20000010000 */
[----:B------:R-:W-:Y:S01]  /*0fa0*/  HFMA2 R6, -RZ, RZ, 0, 5.9604644775390625e-08 ;  /* 0x00000001ff067431 */ /* 0x000fe200000001ff */
[----:B------:R-:W-:-:S04]  /*0fb0*/  MOV R5, 0x1 ;  /* 0x0000000100057802 */ /* 0x000fc80000000f00 */
[----:B-1----:R-:W-:Y:S02]  /*0fc0*/  UMOV UR4, 0x400 ;  /* 0x0000040000047882 */ /* 0x002fe40000000000 */
[----:B------:R-:W1:Y:S01]  /*0fd0*/  S2UR UR12, SR_CgaCtaId ;  /* 0x00000000000c79c3 */ /* 0x000e620000008800 */
[----:B------:R-:W-:Y:S02]  /*0fe0*/  UISETP.GT.U32.AND UP0, UPT, UR27, 0x3ff, UPT ;  /* 0x000003ff1b00788c */ /* 0x000fe4000bf04070 */
[----:B-1----:R-:W-:-:S07]  /*0ff0*/  ULEA UR12, UR12, UR4, 0x18 ;  /* 0x000000040c0c7291 */ /* 0x002fce000f8ec0ff */
[----:B------:R-:W-:Y:S05]  /*1000*/  BRA.U UP0, `(.L_x_11) ;  /* 0x00000009007c7547 */ /* 0x000fea000b800000 */
[----:B-----5:R-:W1:Y:S01]  /*1010*/  LDS R2, [UR12+0x88] ;  /* 0x0000880cff027984 */ /* 0x020e620008000800 */
[----:B------:R-:W5:Y:S01]  /*1020*/  LDCU UR5, c[0x0][0x374] ;  /* 0x00006e80ff0577ac */ /* 0x000f620008000800 */
[----:B------:R-:W-:Y:S01]  /*1030*/  MOV R5, 0x1 ;  /* 0x0000000100057802 */ /* 0x000fe20000000f00 */
[----:B------:R-:W5:Y:S01]  /*1040*/  LDCU UR16, c[0x0][0x370] ;  /* 0x00006e00ff1077ac */ /* 0x000f620008000800 */
[----:B------:R-:W4:Y:S01]  /*1050*/  LDCU UR37, c[0x0][0x378] ;  /* 0x00006f00ff2577ac */ /* 0x000f220008000800 */
[----:B------:R-:W-:Y:S01]  /*1060*/  UMOV UR41, 0x8a02480 ;  /* 0x08a0248000297882 */ /* 0x000fe20000000000 */
[----:B------:R-:W-:Y:S02]  /*1070*/  USEL UR4, URZ, 0x4000, UP6 ;  /* 0x00004000ff047887 */ /* 0x000fe4000b000000 */
[----:B------:R-:W-:Y:S02]  /*1080*/  USEL UR41, UR41, 0x8a00480, !UP5 ;  /* 0x08a0048029297887 */ /* 0x000fe4000e800000 */
[----:B------:R-:W-:-:S02]  /*1090*/  UIADD3 UR19, UPT, UPT, UR12, 0x35400, URZ ;  /* 0x000354000c137890 */ /* 0x000fc4000fffe0ff */
[----:B------:R-:W-:Y:S02]  /*10a0*/  UIADD3 UR41, UPT, UPT, UR4, UR41, URZ ;  /* 0x0000002904297290 */ /* 0x000fe4000fffe0ff */
[----:B------:R-:W-:Y:S02]  /*10b0*/  UIADD3 UR20, UPT, UPT, UR12, 0x32400, URZ ;  /* 0x000324000c147890 */ /* 0x000fe4000fffe0ff */
[----:B-----5:R-:W-:Y:S02]  /*10c0*/  UIMAD UR16, UR5, UR16, URZ ;  /* 0x00000010051072a4 */ /* 0x020fe4000f8e02ff */
[----:B------:R-:W-:Y:S02]  /*10d0*/  UIADD3 UR24, UPT, UPT, UR12, 0x2400, URZ ;  /* 0x000024000c187890 */ /* 0x000fe4000fffe0ff */
[----:B----4-:R-:W-:Y:S02]  /*10e0*/  UIMAD UR37, UR16, UR37, URZ ;  /* 0x00000025102572a4 */ /* 0x010fe4000f8e02ff */
[----:B------:R-:W-:-:S02]  /*10f0*/  UIADD3 UR25, UPT, UPT, UR12, 0x1a400, URZ ;  /* 0x0001a4000c197890 */ /* 0x000fc4000fffe0ff */
[----:B------:R-:W-:Y:S02]  /*1100*/  USHF.R.U32.HI UR19, URZ, 0x4, UR19 ;  /* 0x00000004ff137899 */ /* 0x000fe40008011613 */
[----:B------:R-:W-:Y:S02]  /*1110*/  USHF.R.U32.HI UR20, URZ, 0x4, UR20 ;  /* 0x00000004ff147899 */ /* 0x000fe40008011614 */
[----:B------:R-:W-:Y:S02]  /*1120*/  USHF.R.U32.HI UR24, URZ, 0x4, UR24 ;  /* 0x00000004ff187899 */ /* 0x000fe40008011618 */
[----:B------:R-:W-:Y:S01]  /*1130*/  USHF.R.U32.HI UR25, URZ, 0x4, UR25 ;  /* 0x00000004ff197899 */ /* 0x000fe20008011619 */
[----:B-1----:R-:W-:Y:S01]  /*1140*/  R2UR UR38, R2 ;  /* 0x00000000022672ca */ /* 0x002fe200000e0000 */
[----:B------:R-:W-:Y:S02]  /*1150*/  ULOP3.LUT UR19, UR19, 0x3fc0, URZ, 0xc0, !UPT ;  /* 0x00003fc013137892 */ /* 0x000fe4000f8ec0ff */
[----:B------:R-:W-:-:S02]  /*1160*/  ULOP3.LUT UR20, UR20, 0x3fc0, URZ, 0xc0, !UPT ;  /* 0x00003fc014147892 */ /* 0x000fc4000f8ec0ff */
[----:B------:R-:W-:Y:S02]  /*1170*/  ULOP3.LUT UR24, UR24, 0x3fc0, URZ, 0xc0, !UPT ;  /* 0x00003fc018187892 */ /* 0x000fe4000f8ec0ff */
[----:B------:R-:W-:Y:S02]  /*1180*/  ULOP3.LUT UR25, UR25, 0x3fc0, URZ, 0xc0, !UPT ;  /* 0x00003fc019197892 */ /* 0x000fe4000f8ec0ff */
[----:B------:R-:W-:Y:S02]  /*1190*/  ULOP3.LUT UR19, UR19, 0x10000, URZ, 0xfc, !UPT ;  /* 0x0001000013137892 */ /* 0x000fe4000f8efcff */
[----:B------:R-:W-:Y:S02]  /*11a0*/  ULOP3.LUT UR20, UR20, 0x10000, URZ, 0xfc, !UPT ;  /* 0x0001000014147892 */ /* 0x000fe4000f8efcff */
[----:B------:R-:W-:Y:S02]  /*11b0*/  UIADD3 UR10, UPT, UPT, UR38, 0x100, URZ ;  /* 0x00000100260a7890 */ /* 0x000fe4000fffe0ff */
[----:B------:R-:W-:-:S02]  /*11c0*/  UIADD3 UR8, UPT, UPT, UR38, 0x104, URZ ;  /* 0x0000010426087890 */ /* 0x000fc4000fffe0ff */
[----:B------:R-:W-:Y:S02]  /*11d0*/  UIADD3 UR6, UPT, UPT, UR38, 0x108, URZ ;  /* 0x0000010826067890 */ /* 0x000fe4000fffe0ff */
[----:B------:R-:W-:Y:S02]  /*11e0*/  UIADD3 UR4, UPT, UPT, UR38, 0x10c, URZ ;  /* 0x0000010c26047890 */ /* 0x000fe4000fffe0ff */
[----:B------:R-:W-:Y:S02]  /*11f0*/  UIADD3 UR11, UPT, UPT, UR38, 0x110, URZ ;  /* 0x00000110260b7890 */ /* 0x000fe4000fffe0ff */
[----:B------:R-:W-:Y:S02]  /*1200*/  UIADD3 UR9, UPT, UPT, UR38, 0x114, URZ ;  /* 0x0000011426097890 */ /* 0x000fe4000fffe0ff */
[----:B------:R-:W-:Y:S02]  /*1210*/  UIADD3 UR7, UPT, UPT, UR38, 0x118, URZ ;  /* 0x0000011826077890 */ /* 0x000fe4000fffe0ff */
[----:B------:R-:W-:-:S02]  /*1220*/  UIADD3 UR5, UPT, UPT, UR38, 0x11c, URZ ;  /* 0x0000011c26057890 */ /* 0x000fc4000fffe0ff */
[----:B------:R-:W-:Y:S02]  /*1230*/  USHF.R.U32.HI UR26, URZ, 0x1, UR10 ;  /* 0x00000001ff1a7899 */ /* 0x000fe4000801160a */
[----:B------:R-:W-:Y:S02]  /*1240*/  USHF.R.U32.HI UR18, URZ, 0x1, UR8 ;  /* 0x00000001ff127899 */ /* 0x000fe40008011608 */
[----:B------:R-:W-:Y:S02]  /*1250*/  USHF.R.U32.HI UR17, URZ, 0x1, UR6 ;  /* 0x00000001ff117899 */ /* 0x000fe40008011606 */
[----:B------:R-:W-:Y:S02]  /*1260*/  USHF.R.U32.HI UR16, URZ, 0x1, UR4 ;  /* 0x00000001ff107899 */ /* 0x000fe40008011604 */
[----:B------:R-:W-:Y:S02]  /*1270*/  USHF.R.U32.HI UR52, URZ, 0x1a, UR11 ;  /* 0x0000001aff347899 */ /* 0x000fe4000801160b */
[----:B------:R-:W-:-:S02]  /*1280*/  USHF.R.U32.HI UR46, URZ, 0x1a, UR9 ;  /* 0x0000001aff2e7899 */ /* 0x000fc40008011609 */
[----:B------:R-:W-:Y:S02]  /*1290*/  USHF.R.U32.HI UR42, URZ, 0x1a, UR7 ;  /* 0x0000001aff2a7899 */ /* 0x000fe40008011607 */
[----:B------:R-:W-:Y:S02]  /*12a0*/  USHF.R.U32.HI UR40, URZ, 0x1a, UR5 ;  /* 0x0000001aff287899 */ /* 0x000fe40008011605 */
[----:B------:R-:W-:Y:S02]  /*12b0*/  ULOP3.LUT UR26, UR26, 0x60000000, URZ, 0xc0, !UPT ;  /* 0x600000001a1a7892 */ /* 0x000fe4000f8ec0ff */
[----:B------:R-:W-:Y:S02]  /*12c0*/  ULOP3.LUT UR18, UR18, 0x60000000, URZ, 0xc0, !UPT ;  /* 0x6000000012127892 */ /* 0x000fe4000f8ec0ff */
[----:B------:R-:W-:Y:S02]  /*12d0*/  ULOP3.LUT UR17, UR17, 0x60000000, URZ, 0xc0, !UPT ;  /* 0x6000000011117892 */ /* 0x000fe4000f8ec0ff */
[----:B------:R-:W-:-:S02]  /*12e0*/  ULOP3.LUT UR16, UR16, 0x60000000, URZ, 0xc0, !UPT ;  /* 0x6000000010107892 */ /* 0x000fc4000f8ec0ff */
[----:B------:R-:W-:Y:S02]  /*12f0*/  ULOP3.LUT UR52, UR26, 0x30, UR52, 0xf8, !UPT ;  /* 0x000000301a347892 */ /* 0x000fe4000f8ef834 */
[----:B------:R-:W-:Y:S02]  /*1300*/  ULOP3.LUT UR46, UR18, 0x30, UR46, 0xf8, !UPT ;  /* 0x00000030122e7892 */ /* 0x000fe4000f8ef82e */
[----:B------:R-:W-:Y:S02]  /*1310*/  ULOP3.LUT UR42, UR17, 0x30, UR42, 0xf8, !UPT ;  /* 0x00000030112a7892 */ /* 0x000fe4000f8ef82a */
[----:B------:R-:W-:Y:S02]  /*1320*/  ULOP3.LUT UR40, UR16, 0x30, UR40, 0xf8, !UPT ;  /* 0x0000003010287892 */ /* 0x000fe4000f8ef828 */
[----:B------:R-:W-:Y:S02]  /*1330*/  ULOP3.LUT UR53, UR52, UR41, URZ, 0xfc, !UPT ;  /* 0x0000002934357292 */ /* 0x000fe4000f8efcff */
[----:B------:R-:W-:-:S02]  /*1340*/  ULOP3.LUT UR47, UR46, UR41, URZ, 0xfc, !UPT ;  /* 0x000000292e2f7292 */ /* 0x000fc4000f8efcff */
[----:B------:R-:W-:Y:S02]  /*1350*/  ULOP3.LUT UR43, UR42, UR41, URZ, 0xfc, !UPT ;  /* 0x000000292a2b7292 */ /* 0x000fe4000f8efcff */
[----:B------:R-:W-:Y:S02]  /*1360*/  ULOP3.LUT UR41, UR40, UR41, URZ, 0xfc, !UPT ;  /* 0x0000002928297292 */ /* 0x000fe4000f8efcff */
[----:B------:R-:W-:Y:S02]  /*1370*/  ULOP3.LUT UR24, UR24, 0x10000, URZ, 0xfc, !UPT ;  /* 0x0001000018187892 */ /* 0x000fe4000f8efcff */
[----:B------:R-:W-:Y:S01]  /*1380*/  ULOP3.LUT UR25, UR25, 0x10000, URZ, 0xfc, !UPT ;  /* 0x0001000019197892 */ /* 0x000fe2000f8efcff */
[----:B------:R-:W-:Y:S01]  /*1390*/  UMOV UR36, URZ ;  /* 0x000000ff00247c82 */ /* 0x000fe20008000000 */
[----:B------:R-:W-:Y:S01]  /*13a0*/  UMOV UR35, URZ ;  /* 0x000000ff00237c82 */ /* 0x000fe20008000000 */
[----:B------:R-:W-:Y:S01]  /*13b0*/  UMOV UR34, URZ ;  /* 0x000000ff00227c82 */ /* 0x000fe20008000000 */
[----:B------:R-:W-:Y:S01]  /*13c0*/  UMOV UR52, URZ ;  /* 0x000000ff00347c82 */ /* 0x000fe20008000000 */
[----:B------:R-:W-:Y:S01]  /*13d0*/  UMOV UR46, URZ ;  /* 0x000000ff002e7c82 */ /* 0x000fe20008000000 */
[----:B------:R-:W-:Y:S01]  /*13e0*/  UMOV UR42, URZ ;  /* 0x000000ff002a7c82 */ /* 0x000fe20008000000 */
[----:B------:R-:W-:-:S05]  /*13f0*/  UMOV UR40, URZ ;  /* 0x000000ff00287c82 */ /* 0x000fca0008000000 */
.L_x_16:
[----:B------:R-:W-:Y:S01]  /*1400*/  USHF.L.U32 UR16, UR35, 0x1f, URZ ;  /* 0x0000001f23107899 */ /* 0x000fe200080006ff */
[----:B------:R-:W-:Y:S01]  /*1410*/  SHF.L.U32 R3, R5, 0x1f, RZ ;  /* 0x0000001f05037819 */ /* 0x000fe200000006ff */
[----:B-1----:R-:W-:Y:S02]  /*1420*/  ULEA UR18, UR34, UR12, 0x3 ;  /* 0x0000000c22127291 */ /* 0x002fe4000f8e18ff */
[----:B------:R-:W-:Y:S02]  /*1430*/  ULEA UR17, UR36, UR12, 0x3 ;  /* 0x0000000c24117291 */ /* 0x000fe4000f8e18ff */
[----:B------:R-:W-:Y:S01]  /*1440*/  MOV R2, UR16 ;  /* 0x0000001000027c02 */ /* 0x000fe20008000f00 */
[----:B------:R-:W-:Y:S02]  /*1450*/  UIADD3 UR27, UPT, UPT, UR37, UR27, URZ ;  /* 0x0000001b251b7290 */ /* 0x000fe4000fffe0ff */
[----:B------:R-:W-:Y:S02]  /*1460*/  UPLOP3.LUT UP2, UPT, UPT, UPT, UPT, 0x40, 0x4 ;  /* 0x000000000004789c */ /* 0x000fe40003f4e870 */
[----:B-----5:R1:W4:Y:S01]  /*1470*/  SYNCS.PHASECHK.TRANS64.TRYWAIT P1, [UR18], R2 ;  /* 0x00000002ff0075a7 */ /* 0x0203220008021112 */
[----:B------:R-:W-:Y:S01]  /*1480*/  ULEA UR18, UR36, UR38, 0x7 ;  /* 0x0000002624127291 */ /* 0x000fe2000f8e38ff */
[----:B------:R-:W5:Y:S02]  /*1490*/  SYNCS.PHASECHK.TRANS64.TRYWAIT P0, [UR17+0x70], R3 ;  /* 0x00007003ff0075a7 */ /* 0x000f640008001111 */
[----:B-1--45:R-:W-:Y:S09]  /*14a0*/  @!P0 BRA `(.L_x_12) ;  /* 0x0000002800648947 */ /* 0x032ff20003800000 */
.L_x_44:
[----:B------:R-:W-:-:S05]  /*14b0*/  UMOV UR33, URZ ;  /* 0x000000ff00217c82 */ /* 0x000fca0008000000 */
.L_x_15:
[----:B------:R-:W-:Y:S02]  /*14c0*/  USHF.L.U32 UR32, UR34, 0xa, URZ ;  /* 0x0000000a22207899 */ /* 0x000fe400080006ff */
[----:B------:R-:W-:Y:S02]  /*14d0*/  UIADD3 UR26, UPT, UPT, UR34, 0x1, URZ ;  /* 0x00000001221a7890 */ /* 0x000fe4000fffe0ff */
[----:B------:R-:W-:Y:S02]  /*14e0*/  UISETP.GT.U32.AND UP0, UPT, UR33, 0xe, UPT ;  /* 0x0000000e2100788c */ /* 0x000fe4000bf04070 */
[----:B----4-:R-:W-:Y:S02]  /*14f0*/  UIADD3 UR30, UPT, UPT, UR32, 0x6, URZ ;  /* 0x00000006201e7890 */ /* 0x010fe4000fffe0ff */
[----:B------:R-:W-:Y:S02]  /*1500*/  ULEA UR72, UR34, UR20, 0x7 ;  /* 0x0000001422487291 */ /* 0x000fe4000f8e38ff */
[----:B------:R-:W-:Y:S01]  /*1510*/  ULEA UR64, UR34, UR19, 0x7 ;  /* 0x0000001322407291 */ /* 0x000fe2000f8e38ff */
[----:B------:R-:W-:Y:S01]  /*1520*/  PLOP3.LUT P0, PT, PT, PT, UP0, 0x80, 0x8 ;  /* 0x000000000008781c */ /* 0x000fe20003f0f008 */
[----:B------:R-:W-:Y:S02]  /*1530*/  ULEA UR16, UR34, UR12, 0x3 ;  /* 0x0000000c22107291 */ /* 0x000fe4000f8e18ff */
[----:B------:R-:W-:Y:S02]  /*1540*/  UISETP.NE.AND UP1, UPT, UR26, 0x6, UPT ;  /* 0x000000061a00788c */ /* 0x000fe4000bf25270 */
[----:B------:R-:W-:Y:S02]  /*1550*/  UIADD3 UR56, UPT, UPT, UR32, UR25, URZ ;  /* 0x0000001920387290 */ /* 0x000fe4000fffe0ff */
[----:B------:R-:W-:Y:S02]  /*1560*/  UIADD3 UR54, UPT, UPT, UR32, UR24, URZ ;  /* 0x0000001820367290 */ /* 0x000fe4000fffe0ff */
[----:B------:R-:W-:Y:S02]  /*1570*/  UIADD3 UR50, UPT, UPT, UR25, 0x2, UR32 ;  /* 0x0000000219327890 */ /* 0x000fe4000fffe020 */
[----:B------:R-:W-:Y:S02]  /*1580*/  UIADD3 UR48, UPT, UPT, UR24, 0x2, UR32 ;  /* 0x0000000218307890 */ /* 0x000fe4000fffe020 */
[----:B------:R-:W-:Y:S02]  /*1590*/  UIADD3 UR44, UPT, UPT, UR25, 0x4, UR32 ;  /* 0x00000004192c7890 */ /* 0x000fe4000fffe020 */
[----:B------:R-:W-:Y:S02]  /*15a0*/  UIADD3 UR31, UPT, UPT, UR30, UR25, URZ ;  /* 0x000000191e1f7290 */ /* 0x000fe4000fffe0ff */
[----:B------:R-:W-:Y:S02]  /*15b0*/  UIADD3 UR70, UPT, UPT, UR72, 0x20, URZ ;  /* 0x0000002048467890 */ /* 0x000fe4000fffe0ff */
[----:B------:R-:W-:Y:S02]  /*15c0*/  UIADD3 UR68, UPT, UPT, UR72, 0x40, URZ ;  /* 0x0000004048447890 */ /* 0x000fe4000fffe0ff */
[----:B------:R-:W-:Y:S02]  /*15d0*/  UIADD3 UR66, UPT, UPT, UR72, 0x60, URZ ;  /* 0x0000006048427890 */ /* 0x000fe4000fffe0ff */
[----:B------:R-:W-:Y:S02]  /*15e0*/  UIADD3 UR62, UPT, UPT, UR64, 0x20, URZ ;  /* 0x00000020403e7890 */ /* 0x000fe4000fffe0ff */
[----:B------:R-:W-:Y:S02]  /*15f0*/  UIADD3 UR60, UPT, UPT, UR64, 0x40, URZ ;  /* 0x00000040403c7890 */ /* 0x000fe4000fffe0ff */
[----:B------:R-:W-:Y:S02]  /*1600*/  UIADD3 UR58, UPT, UPT, UR64, 0x60, URZ ;  /* 0x00000060403a7890 */ /* 0x000fe4000fffe0ff */
[----:B------:R-:W-:Y:S02]  /*1610*/  UIADD3 UR32, UPT, UPT, UR24, 0x4, UR32 ;  /* 0x0000000418207890 */ /* 0x000fe4000fffe020 */
[----:B------:R-:W-:Y:S02]  /*1620*/  UIADD3 UR29, UPT, UPT, UR16, 0x30, URZ ;  /* 0x00000030101d7890 */ /* 0x000fe4000fffe0ff */
[----:B------:R-:W-:Y:S02]  /*1630*/  USEL UR28, URZ, 0x1, UP1 ;  /* 0x00000001ff1c7887 */ /* 0x000fe40008800000 */
[----:B------:R-:W-:Y:S02]  /*1640*/  UIADD3 UR30, UPT, UPT, UR30, UR24, URZ ;  /* 0x000000181e1e7290 */ /* 0x000fe4000fffe0ff */
[----:B------:R-:W-:Y:S01]  /*1650*/  USEL UR34, UR26, URZ, UP1 ;  /* 0x000000ff1a227287 */ /* 0x000fe20008800000 */
[----:B------:R-:W-:Y:S01]  /*1660*/  UMOV UR73, 0x4008 ;  /* 0x0000400800497882 */ /* 0x000fe20000000000 */
        /* <DEDUP_REMOVED lines=12> */
[----:B-----5:R-:W-:Y:S05]  /*1730*/  @P1 BRA `(.L_x_13) ;  /* 0x0000000000101947 */ /* 0x020fea0003800000 */
[----:B------:R-:W-:Y:S06]  /*1740*/  USHF.L.U32 UR26, UR35, 0x1f, URZ ;  /* 0x0000001f231a7899 */ /* 0x000fec00080006ff */
[----:B-1----:R-:W-:Y:S04]  /*1750*/  MOV R2, UR26 ;  /* 0x0000001a00027c02 */ /* 0x002fe80008000f00 */
[----:B------:R-:W1:Y:S02]  /*1760*/  SYNCS.PHASECHK.TRANS64.TRYWAIT P1, [UR16], R2 ;  /* 0x00000002ff0075a7 */ /* 0x000e640008021110 */
[----:B-1----:R-:W-:Y:S05]  /*1770*/  @!P1 BRA `(.L_x_14) ;  /* 0x0000002400d09947 */ /* 0x002fea0003800000 */
.L_x_13:
[----:B------:R-:W-:Y:S01]  /*1780*/  ULOP3.LUT UR35, UR35, UR28, URZ, 0x3c, !UPT ;  /* 0x0000001c23237292 */ /* 0x000fe2000f8e3cff */
[----:B------:R4:W-:Y:S01]  /*1790*/  UTCCP.T.S.4x32dp128bit tmem[UR38+0x100], gdesc[UR72] ;  /* 0x00010048260079e7 */ /* 0x0009e20009100000 */
[----:B------:R-:W-:Y:S01]  /*17a0*/  PLOP3.LUT P1, PT, PT, PT, PT, 0x80, 0x8 ;  /* 0x000000000008781c */ /* 0x000fe20003f2f070 */
[----:B------:R4:W-:Y:S01]  /*17b0*/  UTCCP.T.S.4x32dp128bit tmem[UR38+0x104], gdesc[UR70] ;  /* 0x00010446260079e7 */ /* 0x0009e20009100000 */
[----:B------:R4:W-:Y:S01]  /*17c0*/  UTCCP.T.S.4x32dp128bit tmem[UR38+0x108], gdesc[UR68] ;  /* 0x00010844260079e7 */ /* 0x0009e20009100000 */
[----:B------:R-:W-:Y:S01]  /*17d0*/  @!UP0 USHF.L.U32 UR16, UR35, 0x1f, URZ ;  /* 0x0000001f23108899 */ /* 0x000fe200080006ff */
[----:B------:R4:W-:Y:S01]  /*17e0*/  UTCCP.T.S.4x32dp128bit tmem[UR38+0x10c], gdesc[UR66] ;  /* 0x00010c42260079e7 */ /* 0x0009e20009100000 */
[----:B------:R-:W-:Y:S01]  /*17f0*/  @!UP0 ULEA UR26, UR34, UR12, 0x3 ;  /* 0x0000000c221a8291 */ /* 0x000fe2000f8e18ff */
[----:B------:R4:W-:Y:S01]  /*1800*/  UTCCP.T.S.4x32dp128bit tmem[UR38+0x110], gdesc[UR64] ;  /* 0x00011040260079e7 */ /* 0x0009e20009100000 */
[----:B------:R4:W-:Y:S01]  /*1810*/  UTCCP.T.S.4x32dp128bit tmem[UR38+0x114], gdesc[UR62] ;  /* 0x0001143e260079e7 */ /* 0x0009e20009100000 */
[----:B------:R4:W-:Y:S01]  /*1820*/  UTCCP.T.S.4x32dp128bit tmem[UR38+0x118], gdesc[UR60] ;  /* 0x0001183c260079e7 */ /* 0x0009e20009100000 */
[----:B------:R4:W-:Y:S01]  /*1830*/  UTCCP.T.S.4x32dp128bit tmem[UR38+0x11c], gdesc[UR58] ;  /* 0x00011c3a260079e7 */ /* 0x0009e20009100000 */
[----:B------:R4:W-:Y:S01]  /*1840*/  UTCOMMA.4X gdesc[UR54], gdesc[UR56], tmem[UR18], tmem[UR52], idesc[UR53], tmem[UR10], UP2 ;  /* 0x800a3438360075ea */ /* 0x0009e20009000012 */
[----:B------:R-:W-:Y:S01]  /*1850*/  UMOV UR74, UR32 ;  /* 0x00000020004a7c82 */ /* 0x000fe20008000000 */
[----:B------:R-:W-:Y:S01]  /*1860*/  UMOV UR75, 0x40004040 ;  /* 0x40004040004b7882 */ /* 0x000fe20000000000 */
[----:B------:R-:W-:Y:S01]  /*1870*/  UMOV UR76, UR31 ;  /* 0x0000001f004c7c82 */ /* 0x000fe20008000000 */
[----:B-1----:R-:W-:Y:S01]  /*1880*/  MOV R2, UR16 ;  /* 0x0000001000027c02 */ /* 0x002fe20008000f00 */
[----:B------:R4:W-:Y:S01]  /*1890*/  UTCOMMA.4X gdesc[UR48], gdesc[UR50], tmem[UR18], tmem[UR46], idesc[UR47], tmem[UR8], UPT ;  /* 0x80082e32300075ea */ /* 0x0009e2000b800012 */
[----:B------:R-:W-:Y:S01]  /*18a0*/  UMOV UR77, 0x40004040 ;  /* 0x40004040004d7882 */ /* 0x000fe20000000000 */
[----:B------:R-:W-:Y:S01]  /*18b0*/  UMOV UR31, 0x40004040 ;  /* 0x40004040001f7882 */ /* 0x000fe20000000000 */
[----:B------:R4:W-:Y:S01]  /*18c0*/  UTCOMMA.4X gdesc[UR74], gdesc[UR44], tmem[UR18], tmem[UR42], idesc[UR43], tmem[UR6], UPT ;  /* 0x80062a2c4a0075ea */ /* 0x0009e2000b800012 */
[----:B------:R4:W-:Y:S01]  /*18d0*/  UTCOMMA.4X gdesc[UR30], gdesc[UR76], tmem[UR18], tmem[UR40], idesc[UR41], tmem[UR4], UPT ;  /* 0x8004284c1e0075ea */ /* 0x0009e2000b800012 */
[----:B------:R4:W-:Y:S01]  /*18e0*/  UTCBAR [UR29], URZ ;  /* 0x000000ff1d0073e9 */ /* 0x0009e200080000ff */
[----:B------:R4:W5:Y:S01]  /*18f0*/  @!P0 SYNCS.PHASECHK.TRANS64.TRYWAIT P1, [UR26], R2 ;  /* 0x00000002ff0085a7 */ /* 0x000962000802111a */
[----:B------:R-:W-:Y:S02]  /*1900*/  UIADD3 UR33, UPT, UPT, UR33, 0x1, URZ ;  /* 0x0000000121217890 */ /* 0x000fe4000fffe0ff */
[----:B------:R-:W-:Y:S02]  /*1910*/  UPLOP3.LUT UP2, UPT, UPT, UPT, UPT, 0x80, 0x8 ;  /* 0x000000000008789c */ /* 0x000fe40003f4f070 */
[----:B------:R-:W-:Y:S09]  /*1920*/  UISETP.NE.AND UP0, UPT, UR33, 0x10, UPT ;  /* 0x000000102100788c */ /* 0x000ff2000bf05270 */
[----:B------:R-:W-:Y:S05]  /*1930*/  BRA.U UP0, `(.L_x_15) ;  /* 0xfffffff900e07547 */ /* 0x000fea000b83ffff */
[----:B----4-:R-:W-:Y:S02]  /*1940*/  UIADD3 UR18, UPT, UPT, UR17, 0x60, URZ ;  /* 0x0000006011127890 */ /* 0x010fe4000fffe0ff */
[----:B------:R-:W-:-:S04]  /*1950*/  UIADD3 UR16, UPT, UPT, UR36, 0x1, URZ ;  /* 0x0000000124107890 */ /* 0x000fc8000fffe0ff */
[----:B------:R-:W-:-:S03]  /*1960*/  UISETP.NE.AND UP0, UPT, UR16, 0x2, UPT ;  /* 0x000000021000788c */ /* 0x000fc6000bf05270 */
[----:B------:R1:W-:Y:S01]  /*1970*/  UTCBAR [UR18], URZ ;  /* 0x000000ff120073e9 */ /* 0x0003e200080000ff */
[----:B------:R-:W-:Y:S02]  /*1980*/  USEL UR16, UR16, URZ, UP0 ;  /* 0x000000ff10107287 */ /* 0x000fe40008000000 */
[----:B------:R-:W-:Y:S02]  /*1990*/  USEL UR17, URZ, 0x1, UP0 ;  /* 0x00000001ff117887 */ /* 0x000fe40008000000 */
[----:B------:R-:W-:-:S03]  /*19a0*/  UISETP.GE.AND UP0, UPT, UR27, 0x400, UPT ;  /* 0x000004001b00788c */ /* 0x000fc6000bf06270 */
[----:B------:R-:W-:Y:S01]  /*19b0*/  UMOV UR36, UR16 ;  /* 0x0000001000247c82 */ /* 0x000fe20008000000 */
[----:B------:R-:W-:-:S05]  /*19c0*/  LOP3.LUT R5, R5, UR17, RZ, 0x3c, !PT ;  /* 0x0000001105057c12 */ /* 0x000fca000f8e3cff */
[----:B------:R-:W-:Y:S05]  /*19d0*/  BRA.U !UP0, `(.L_x_16) ;  /* 0xfffffff908887547 */ /* 0x000fea000b83ffff */
[----:B------:R-:W-:-:S06]  /*19e0*/  UIADD3 UR16, UPT, UPT, UR16, 0x1, URZ ;  /* 0x0000000110107890 */ /* 0x000fcc000fffe0ff */
[----:B------:R-:W-:Y:S02]  /*19f0*/  MOV R6, UR16 ;  /* 0x0000001000067c02 */ /* 0x000fe40008000f00 */
.L_x_11:
[----:B------:R-:W1:Y:S02]  /*1a00*/  S2R R3, SR_CgaCtaId ;  /* 0x0000000000037919 */ /* 0x000e640000008800 */
[----:B-1---5:R-:W-:-:S04]  /*1a10*/  LOP3.LUT R2, R3, 0x1, RZ, 0xc0, !PT ;  /* 0x0000000103027812 */ /* 0x022fc800078ec0ff */
[----:B------:R-:W-:-:S13]  /*1a20*/  ISETP.NE.U32.AND P0, PT, R2, 0x1, PT ;  /* 0x000000010200780c */ /* 0x000fda0003f05070 */
[----:B------:R-:W-:Y:S05]  /*1a30*/  @!P0 BRA `(.L_x_10) ;  /* 0x0000000000288947 */ /* 0x000fea0003800000 */
[C---:B------:R-:W-:Y:S02]  /*1a40*/  ISETP.NE.AND P0, PT, R6.reuse, 0x2, PT ;  /* 0x000000020600780c */ /* 0x040fe40003f05270 */
[----:B------:R-:W-:Y:S02]  /*1a50*/  MOV R2, 0x400 ;  /* 0x0000040000027802 */ /* 0x000fe40000000f00 */
[----:B------:R-:W-:Y:S02]  /*1a60*/  SEL R4, RZ, 0x1, P0 ;  /* 0x00000001ff047807 */ /* 0x000fe40000000000 */
[----:B------:R-:W-:Y:S02]  /*1a70*/  LEA R2, R3, R2, 0x18 ;  /* 0x0000000203027211 */ /* 0x000fe400078ec0ff */
[----:B------:R-:W-:Y:S02]  /*1a80*/  SEL R3, R6, RZ, P0 ;  /* 0x000000ff06037207 */ /* 0x000fe40000000000 */
[----:B------:R-:W-:-:S03]  /*1a90*/  LOP3.LUT R4, R5, R4, RZ, 0x3c, !PT ;  /* 0x0000000405047212 */ /* 0x000fc600078e3cff */
[----:B------:R-:W-:Y:S02]  /*1aa0*/  IMAD R2, R3, 0x8, R2 ;  /* 0x0000000803027824 */ /* 0x000fe400078e0202 */
[----:B------:R-:W-:-:S04]  /*1ab0*/  IMAD.U32 R4, R4, -0x80000000, RZ ;  /* 0x8000000004047824 */ /* 0x000fc800078e00ff */
[----:B------:R-:W1:Y:S02]  /*1ac0*/  SYNCS.PHASECHK.TRANS64.TRYWAIT P0, [R2+URZ+0x70], R4 ;  /* 0x00007004020075a7 */ /* 0x000e6400080011ff */
[----:B-1----:R-:W-:Y:S05]  /*1ad0*/  @!P0 BRA `(.L_x_17) ;  /* 0x0000002400188947 */ /* 0x002fea0003800000 */
.L_x_10:
[----:B------:R-:W-:-:S13]  /*1ae0*/  ISETP.GT.AND P0, PT, R7, 0x3, PT ;  /* 0x000000030700780c */ /* 0x000fda0003f04270 */
[----:B-1234-:R-:W-:Y:S05]  /*1af0*/  @P0 EXIT ;  /* 0x000000000000094d */ /* 0x01efea0003800000 */
[----:B------:R-:W-:Y:S05]  /*1b00*/  BRA.U !UP4, `(.L_x_18) ;  /* 0x000000010cb87547 */ /* 0x000fea000b800000 */
[----:B------:R-:W1:Y:S01]  /*1b10*/  S2UR UR6, SR_CgaCtaId ;  /* 0x00000000000679c3 */ /* 0x000e620000008800 */
[----:B------:R-:W-:Y:S01]  /*1b20*/  NOP ;  /* 0x0000000000007918 */ /* 0x000fe20000000000 */
[----:B------:R-:W-:Y:S01]  /*1b30*/  UMOV UR4, 0x40 ;  /* 0x0000004000047882 */ /* 0x000fe20000000000 */
[----:B------:R-:W-:Y:S01]  /*1b40*/  UMOV UR5, 0x400 ;  /* 0x0000040000057882 */ /* 0x000fe20000000000 */
[----:B-1----:R-:W-:Y:S02]  /*1b50*/  ULEA UR4, UR6, UR4, 0x18 ;  /* 0x0000000406047291 */ /* 0x002fe4000f8ec0ff */
[----:B------:R-:W-:-:S07]  /*1b60*/  ULEA UR5, UR6, UR5, 0x18 ;  /* 0x0000000506057291 */ /* 0x000fce000f8ec0ff */
[----:B-----5:R-:W1:Y:S02]  /*1b70*/  LDS.U8 R2, [UR4] ;  /* 0x00000004ff027984 */ /* 0x020e640008000000 */
[----:B-1----:R-:W-:-:S13]  /*1b80*/  ISETP.NE.AND P0, PT, R2, RZ, PT ;  /* 0x000000ff0200720c */ /* 0x002fda0003f05270 */
[----:B------:R-:W-:Y:S05]  /*1b90*/  @P0 BRA `(.L_x_19) ;  /* 0x00000000007c0947 */ /* 0x000fea0003800000 */
[----:B------:R-:W-:-:S13]  /*1ba0*/  ELECT P0, URZ, PT ;  /* 0x0000000000ff782f */ /* 0x000fda0003800000 */
[----:B------:R-:W-:Y:S05]  /*1bb0*/  @!P0 BRA `(.L_x_20) ;  /* 0x0000000000848947 */ /* 0x000fea0003800000 */
[----:B------:R-:W-:Y:S01]  /*1bc0*/  UMOV UR4, 0x10 ;  /* 0x0000001000047882 */ /* 0x000fe20000000000 */
[----:B------:R-:W-:-:S04]  /*1bd0*/  IMAD.MOV.U32 R3, RZ, RZ, 0xffff ;  /* 0x0000ffffff037424 */ /* 0x000fc800078e00ff */
[----:B------:R-:W-:Y:S04]  /*1be0*/  DEPBAR.LE SB1, 0x36 ;  /* 0x00009d800000791a */ /* 0x000fe80000000000 */
[----:B------:R-:W1:Y:S02]  /*1bf0*/  UTCATOMSWS.FIND_AND_SET.ALIGN UP0, UR4, UR4 ;  /* 0x00000004000475e3 */ /* 0x000e640008000800 */
[----:B-1----:R-:W-:Y:S01]  /*1c00*/  PLOP3.LUT P0, PT, PT, PT, UP0, 0x80, 0x8 ;  /* 0x000000000008781c */ /* 0x002fe20003f0f008 */
[----:B------:R-:W-:-:S03]  /*1c10*/  IMAD.U32 R4, RZ, RZ, UR4 ;  /* 0x00000004ff047e24 */ /* 0x000fc6000f8e00ff */
[----:B------:R-:W-:-:S04]  /*1c20*/  SEL R2, RZ, 0xffffffff, !P0 ;  /* 0xffffffffff027807 */ /* 0x000fc80004000000 */
[----:B------:R-:W-:Y:S01]  /*1c30*/  ISETP.NE.AND P0, PT, R2, RZ, PT ;  /* 0x000000ff0200720c */ /* 0x000fe20003f05270 */
[----:B------:R-:W-:-:S12]  /*1c40*/  IMAD.MOV.U32 R2, RZ, RZ, 0x1 ;  /* 0x00000001ff027424 */ /* 0x000fd800078e00ff */
[----:B------:R-:W-:Y:S05]  /*1c50*/  @P0 BRA `(.L_x_21) ;  /* 0x0000000000240947 */ /* 0x000fea0003800000 */
.L_x_22:
[----:B------:R-:W-:Y:S05]  /*1c60*/  NANOSLEEP 0x64 ;  /* 0x000000640000795d */ /* 0x000fea0003800000 */
[----:B------:R-:W-:-:S05]  /*1c70*/  UMOV UR4, 0x10 ;  /* 0x0000001000047882 */ /* 0x000fca0000000000 */
[----:B------:R-:W-:Y:S04]  /*1c80*/  DEPBAR.LE SB1, 0x36 ;  /* 0x00009d800000791a */ /* 0x000fe80000000000 */
[----:B------:R-:W1:Y:S02]  /*1c90*/  UTCATOMSWS.FIND_AND_SET.ALIGN UP0, UR4, UR4 ;  /* 0x00000004000475e3 */ /* 0x000e640008000800 */
[----:B-1----:R-:W-:-:S04]  /*1ca0*/  PLOP3.LUT P0, PT, PT, PT, UP0, 0x80, 0x8 ;  /* 0x000000000008781c */ /* 0x002fc80003f0f008 */
[----:B------:R-:W-:-:S04]  /*1cb0*/  SEL R4, RZ, 0xffffffff, !P0 ;  /* 0xffffffffff047807 */ /* 0x000fc80004000000 */
[----:B------:R-:W-:Y:S01]  /*1cc0*/  ISETP.NE.AND P0, PT, R4, RZ, PT ;  /* 0x000000ff0400720c */ /* 0x000fe20003f05270 */
[----:B------:R-:W-:-:S12]  /*1cd0*/  IMAD.U32 R4, RZ, RZ, UR4 ;  /* 0x00000004ff047e24 */ /* 0x000fd8000f8e00ff */
[----:B------:R-:W-:Y:S05]  /*1ce0*/  @!P0 BRA `(.L_x_22) ;  /* 0xfffffffc00dc8947 */ /* 0x000fea000383ffff */
.L_x_21:
[C---:B------:R-:W-:Y:S01]  /*1cf0*/  VIADD R5, R4.reuse, 0x10 ;  /* 0x0000001004057836 */ /* 0x040fe20000000000 */
[----:B------:R-:W-:Y:S01]  /*1d00*/  UMOV UR4, 0x50 ;  /* 0x0000005000047882 */ /* 0x000fe20000000000 */
[----:B------:R-:W-:Y:S01]  /*1d10*/  SHF.L.U32 R3, R3, R4, RZ ;  /* 0x0000000403037219 */ /* 0x000fe200000006ff */
[----:B------:R-:W-:Y:S01]  /*1d20*/  ULEA UR4, UR6, UR4, 0x18 ;  /* 0x0000000406047291 */ /* 0x000fe2000f8ec0ff */
[----:B------:R-:W-:Y:S01]  /*1d30*/  IMAD.SHL.U32 R4, R4, 0x20, RZ ;  /* 0x0000002004047824 */ /* 0x000fe200078e00ff */
[----:B------:R-:W-:-:S04]  /*1d40*/  SHF.L.U32 R2, R2, R5, RZ ;  /* 0x0000000502027219 */ /* 0x000fc800000006ff */
[----:B------:R-:W-:-:S05]  /*1d50*/  LOP3.LUT R2, R2, R3, RZ, 0xfc, !PT ;  /* 0x0000000302027212 */ /* 0x000fca00078efcff */
[----:B------:R1:W-:Y:S04]  /*1d60*/  ATOMS.OR RZ, [UR4], R2 ;  /* 0x00000002ffff798c */ /* 0x0003e8000b000004 */
[----:B------:R1:W-:Y:S01]  /*1d70*/  STS [UR5+0x88], R4 ;  /* 0x00008804ff007988 */ /* 0x0003e20008000805 */
[----:B------:R-:W-:Y:S05]  /*1d80*/  BRA `(.L_x_20) ;  /* 0x0000000000107947 */ /* 0x000fea0003800000 */
.L_x_19:
[----:B------:R-:W-:-:S05]  /*1d90*/  MOV R2, 0xffffffff ;  /* 0xffffffff00027802 */ /* 0x000fca0000000f00 */
[----:B------:R1:W-:Y:S02]  /*1da0*/  STS [UR5+0x88], R2 ;  /* 0x00008802ff007988 */ /* 0x0003e40008000805 */
[----:B-1----:R-:W-:Y:S02]  /*1db0*/  MOV R2, 0x1dd0 ;  /* 0x00001dd000027802 */ /* 0x002fe40000000f00 */
[----:B------:R-:W-:Y:S05]  /*1dc0*/  CALL.REL.NOINC `($__internal_1_$__cuda_sm10x_tcgen05_guardrail_trap_phase_invalid_during_alloc) ;  /* 0x0000002000987944 */ /* 0x000fea0003c00000 */
.L_x_20:
[----:B------:R-:W-:Y:S05]  /*1dd0*/  WARPSYNC.ALL ;  /* 0x0000000000007948 */ /* 0x000fea0003800000 */
[----:B------:R-:W-:Y:S01]  /*1de0*/  NOP ;  /* 0x0000000000007918 */ /* 0x000fe20000000000 */
.L_x_18:
[----:B------:R-:W2:Y:S08]  /*1df0*/  S2UR UR4, SR_CgaCtaId ;  /* 0x00000000000479c3 */ /* 0x000eb00000008800 */
[----:B------:R-:W-:Y:S06]  /*1e00*/  BAR.SYNC.DEFER_BLOCKING 0x3, 0xa0 ;  /* 0x00c2800000007b1d */ /* 0x000fec0000010000 */
[----:B------:R-:W-:-:S02]  /*1e10*/  UMOV UR5, 0x400 ;  /* 0x0000040000057882 */ /* 0x000fc40000000000 */
[----:B------:R-:W3:Y:S01]  /*1e20*/  S2UR UR35, SR_CTAID.Z ;  /* 0x00000000002379c3 */ /* 0x000ee20000002700 */
[----:B--2---:R-:W-:-:S06]  /*1e30*/  ULEA UR4, UR4, UR5, 0x18 ;  /* 0x0000000504047291 */ /* 0x004fcc000f8ec0ff */
[----:B------:R-:W-:Y:S01]  /*1e40*/  MOV R3, UR4 ;  /* 0x0000000400037c02 */ /* 0x000fe20008000f00 */
[----:B---3--:R-:W-:-:S04]  /*1e50*/  UISETP.GT.U32.AND UP0, UPT, UR35, 0x3ff, UPT ;  /* 0x000003ff2300788c */ /* 0x008fc8000bf04070 */
[----:B------:R2:W3:Y:S05]  /*1e60*/  LDS R45, [R3+0x88] ;  /* 0x00008800032d7984 */ /* 0x0004ea0000000800 */
[----:B------:R-:W-:Y:S05]  /*1e70*/  BRA.U UP0, `(.L_x_23) ;  /* 0x0000001d00047547 */ /* 0x000fea000b800000 */
[----:B------:R-:W4:Y:S01]  /*1e80*/  LDCU.64 UR4, c[0x0][0x648] ;  /* 0x0000c900ff0477ac */ /* 0x000f220008000a00 */
[----:B-1---5:R-:W-:Y:S01]  /*1e90*/  IMAD.SHL.U32 R2, R0, 0x20, RZ ;  /* 0x0000002000027824 */ /* 0x022fe200078e00ff */
[----:B------:R-:W-:Y:S01]  /*1ea0*/  SHF.R.U32.HI R0, RZ, 0x5, R0 ;  /* 0x00000005ff007819 */ /* 0x000fe20000011600 */
[----:B------:R-:W1:Y:S01]  /*1eb0*/  S2UR UR32, SR_CgaCtaId ;  /* 0x00000000002079c3 */ /* 0x000e620000008800 */
[----:B------:R-:W5:Y:S01]  /*1ec0*/  LDCU UR39, c[0x0][0x374] ;  /* 0x00006e80ff2777ac */ /* 0x000f620008000800 */
[----:B------:R-:W2:Y:S01]  /*1ed0*/  S2R R37, SR_LANEID ;  /* 0x0000000000257919 */ /* 0x000ea20000000000 */
[----:B------:R-:W-:Y:S01]  /*1ee0*/  LOP3.LUT R5, R2, 0x3e0, RZ, 0xc0, !PT ;  /* 0x000003e002057812 */ /* 0x000fe200078ec0ff */
[----:B------:R-:W-:Y:S01]  /*1ef0*/  HFMA2 R36, -RZ, RZ, 0, 0 ;  /* 0x00000000ff247431 */ /* 0x000fe200000001ff */
[----:B------:R-:W3:Y:S01]  /*1f00*/  LDCU.64 UR44, c[0x0][0x348] ;  /* 0x00006900ff2c77ac */ /* 0x000ee20008000a00 */
[----:B------:R-:W-:Y:S01]  /*1f10*/  BSSY B1, `(.L_x_23) ;  /* 0x00001b7000017945 */ /* 0x000fe20003800000 */
[----:B------:R-:W-:Y:S01]  /*1f20*/  IMAD.U32 R44, RZ, RZ, UR35 ;  /* 0x00000023ff2c7e24 */ /* 0x000fe2000f8e00ff */
[----:B------:R-:W1:Y:S01]  /*1f30*/  S2UR UR30, SR_CgaCtaId ;  /* 0x00000000001e79c3 */ /* 0x000e620000008800 */
[----:B------:R-:W5:Y:S01]  /*1f40*/  LDCU UR37, c[0x0][0x370] ;  /* 0x00006e00ff2577ac */ /* 0x000f620008000800 */
[C---:B------:R-:W-:Y:S01]  /*1f50*/  IMAD R2, R0.reuse, 0x400, R5 ;  /* 0x0000040000027824 */ /* 0x040fe200078e0205 */
[----:B------:R-:W-:Y:S01]  /*1f60*/  CS2R R38, SRZ ;  /* 0x0000000000267805 */ /* 0x000fe2000001ff00 */
[----:B------:R-:W-:Y:S01]  /*1f70*/  IMAD R42, R0, 0x4, R3 ;  /* 0x00000004002a7824 */ /* 0x000fe200078e0203 */
[----:B------:R-:W1:Y:S01]  /*1f80*/  LDCU UR48, c[0x0][0x378] ;  /* 0x00006f00ff3077ac */ /* 0x000e620008000800 */
[----:B------:R-:W-:-:S02]  /*1f90*/  IMAD.IADD R5, R3, 0x1, R2 ;  /* 0x0000000103057824 */ /* 0x000fc400078e0202 */
[----:B------:R-:W1:Y:S01]  /*1fa0*/  S2UR UR28, SR_CgaCtaId ;  /* 0x00000000001c79c3 */ /* 0x000e620000008800 */
[----:B----4-:R-:W-:Y:S01]  /*1fb0*/  UIMAD.WIDE.U32 UR6, UR35, UR5, URZ ;  /* 0x00000005230672a5 */ /* 0x010fe2000f8e00ff */
[----:B---3--:R-:W-:Y:S01]  /*1fc0*/  IMAD R43, R0, 0x200000, R45 ;  /* 0x00200000002b7824 */ /* 0x008fe200078e022d */
[C---:B------:R-:W-:Y:S01]  /*1fd0*/  IADD3 R2, PT, PT, R5.reuse, 0x410, RZ ;  /* 0x0000041005027810 */ /* 0x040fe20007ffe0ff */
[----:B------:R-:W-:Y:S01]  /*1fe0*/  VIADD R5, R5, 0x400 ;  /* 0x0000040005057836 */ /* 0x000fe20000000000 */
[----:B------:R-:W-:Y:S02]  /*1ff0*/  UIADD3 UR5, UPT, UPT, -UR7, UR35, URZ ;  /* 0x0000002307057290 */ /* 0x000fe4000fffe1ff */
[----:B------:R-:W-:Y:S01]  /*2000*/  SHF.R.U32.HI R41, RZ, 0x3, R2 ;  /* 0x00000003ff297819 */ /* 0x000fe20000011602 */
[----:B------:R-:W3:Y:S01]  /*2010*/  S2UR UR26, SR_CgaCtaId ;  /* 0x00000000001a79c3 */ /* 0x000ee20000008800 */
[----:B------:R-:W-:Y:S01]  /*2020*/  USHF.R.U32.HI UR5, URZ, UR23, UR5 ;  /* 0x00000017ff057299 */ /* 0x000fe20008011605 */
[----:B------:R-:W-:Y:S01]  /*2030*/  SHF.R.U32.HI R40, RZ, 0x3, R5 ;  /* 0x00000003ff287819 */ /* 0x000fe20000011605 */
[----:B------:R-:W-:Y:S01]  /*2040*/  UIADD3 UR42, UP3, UPT, UR44, 0x240, URZ ;  /* 0x000002402c2a7890 */ /* 0x000fe2000ff7e0ff */
[----:B------:R-:W-:Y:S01]  /*2050*/  LOP3.LUT R41, R2, 0x10, R41, 0x78, !PT ;  /* 0x0000001002297812 */ /* 0x000fe200078e7829 */
[----:B------:R-:W4:Y:S01]  /*2060*/  LDCU UR6, c[0x0][0x658] ;  /* 0x0000cb00ff0677ac */ /* 0x000f220008000800 */
[----:B------:R-:W-:-:S02]  /*2070*/  LOP3.LUT R40, R5, 0x10, R40, 0x78, !PT ;  /* 0x0000001005287812 */ /* 0x000fc400078e7828 */
[----:B------:R-:W1:Y:S01]  /*2080*/  S2UR UR24, SR_CgaCtaId ;  /* 0x00000000001879c3 */ /* 0x000e620000008800 */
[----:B------:R-:W-:Y:S02]  /*2090*/  UIADD3 UR5, UPT, UPT, UR7, UR5, URZ ;  /* 0x0000000507057290 */ /* 0x000fe4000fffe0ff */
[----:B------:R-:W-:Y:S02]  /*20a0*/  UIADD3 UR40, UP2, UPT, UR44, 0x240, URZ ;  /* 0x000002402c287890 */ /* 0x000fe4000ff5e0ff */
[----:B------:R-:W-:Y:S02]  /*20b0*/  USHF.R.U32.HI UR34, URZ, UR22, UR5 ;  /* 0x00000016ff227299 */ /* 0x000fe40008011605 */
[----:B------:R-:W-:Y:S02]  /*20c0*/  UIADD3 UR38, UP1, UPT, UR44, 0x240, URZ ;  /* 0x000002402c267890 */ /* 0x000fe4000ff3e0ff */
[----:B------:R-:W-:Y:S02]  /*20d0*/  UIADD3 UR34, UPT, UPT, -UR34, URZ, URZ ;  /* 0x000000ff22227290 */ /* 0x000fe4000fffe1ff */
[----:B------:R-:W-:-:S02]  /*20e0*/  UIADD3 UR36, UP0, UPT, UR44, 0x240, URZ ;  /* 0x000002402c247890 */ /* 0x000fc4000ff1e0ff */
[----:B------:R-:W-:Y:S01]  /*20f0*/  UIMAD UR34, UR34, UR4, UR35 ;  /* 0x00000004222272a4 */ /* 0x000fe2000f8e0223 */
[----:B------:R-:W1:Y:S03]  /*2100*/  LDCU.64 UR4, c[0x0][0x660] ;  /* 0x0000cc00ff0477ac */ /* 0x000e660008000a00 */
[----:B----4-:R-:W-:Y:S02]  /*2110*/  UIMAD.WIDE.U32 UR6, UR34, UR6, URZ ;  /* 0x00000006220672a5 */ /* 0x010fe4000f8e00ff */
[----:B-----5:R-:W-:Y:S02]  /*2120*/  UIMAD UR49, UR39, UR37, URZ ;  /* 0x00000025273172a4 */ /* 0x020fe4000f8e02ff */
[----:B------:R-:W-:Y:S01]  /*2130*/  UIADD3 UR6, UPT, UPT, UR34, -UR7, URZ ;  /* 0x8000000722067290 */ /* 0x000fe2000fffe0ff */
[----:B------:R-:W-:Y:S01]  /*2140*/  UMOV UR33, 0x400 ;  /* 0x0000040000217882 */ /* 0x000fe20000000000 */
[----:B------:R-:W-:-:S02]  /*2150*/  UMOV UR31, 0x400 ;  /* 0x00000400001f7882 */ /* 0x000fc40000000000 */
[----:B------:R-:W-:Y:S01]  /*2160*/  USHF.R.U32.HI UR6, URZ, UR21, UR6 ;  /* 0x00000015ff067299 */ /* 0x000fe20008011606 */
[----:B------:R-:W-:Y:S01]  /*2170*/  UMOV UR29, 0x400 ;  /* 0x00000400001d7882 */ /* 0x000fe20000000000 */
[----:B------:R-:W-:Y:S02]  /*2180*/  UMOV UR27, 0x400 ;  /* 0x00000400001b7882 */ /* 0x000fe40000000000 */
[----:B------:R-:W-:Y:S01]  /*2190*/  UIADD3 UR6, UPT, UPT, UR7, UR6, URZ ;  /* 0x0000000607067290 */ /* 0x000fe2000fffe0ff */
[----:B------:R-:W-:Y:S01]  /*21a0*/  UMOV UR25, 0x400 ;  /* 0x0000040000197882 */ /* 0x000fe20000000000 */
[----:B------:R-:W4:Y:S02]  /*21b0*/  LDCU.64 UR46, c[0x0][0x358] ;  /* 0x00006b00ff2e77ac */ /* 0x000f240008000a00 */
[----:B------:R-:W-:Y:S01]  /*21c0*/  USHF.R.U32.HI UR6, URZ, UR13, UR6 ;  /* 0x0000000dff067299 */ /* 0x000fe20008011606 */
[----:B------:R-:W5:Y:S03]  /*21d0*/  LDCU UR20, c[0x0][0x658] ;  /* 0x0000cb00ff1477ac */ /* 0x000f660008000800 */
[----:B-1----:R-:W-:Y:S01]  /*21e0*/  UIMAD.WIDE.U32 UR8, UR6, UR5, URZ ;  /* 0x00000005060872a5 */ /* 0x002fe2000f8e00ff */
[----:B------:R-:W1:Y:S01]  /*21f0*/  LDCU UR19, c[0x0][0x654] ;  /* 0x0000ca80ff1377ac */ /* 0x000e620008000800 */
[----:B------:R-:W1:Y:S05]  /*2200*/  LDCU.64 UR10, c[0x0][0x648] ;  /* 0x0000c900ff0a77ac */ /* 0x000e6a0008000a00 */
[----:B------:R-:W-:-:S04]  /*2210*/  UMOV UR7, UR9 ;  /* 0x0000000900077c82 */ /* 0x000fc80008000000 */
[----:B------:R-:W1:Y:S01]  /*2220*/  LDCU.64 UR8, c[0x0][0x660] ;  /* 0x0000cc00ff0877ac */ /* 0x000e620008000a00 */
[----:B------:R-:W-:Y:S02]  /*2230*/  UIADD3 UR5, UPT, UPT, UR6, -UR7, URZ ;  /* 0x8000000706057290 */ /* 0x000fe4000fffe0ff */
[----:B------:R-:W-:Y:S02]  /*2240*/  ULEA UR18, UR32, UR33, 0x18 ;  /* 0x0000002120127291 */ /* 0x000fe4000f8ec0ff */
[----:B------:R-:W-:Y:S02]  /*2250*/  USHF.R.U32.HI UR5, URZ, UR15, UR5 ;  /* 0x0000000fff057299 */ /* 0x000fe40008011605 */
[----:B------:R-:W-:Y:S02]  /*2260*/  ULEA UR17, UR30, UR31, 0x18 ;  /* 0x0000001f1e117291 */ /* 0x000fe4000f8ec0ff */
[----:B------:R-:W-:Y:S02]  /*2270*/  UIADD3 UR7, UPT, UPT, UR7, UR5, URZ ;  /* 0x0000000507077290 */ /* 0x000fe4000fffe0ff */
[----:B------:R-:W-:-:S02]  /*2280*/  ULEA UR16, UR28, UR29, 0x18 ;  /* 0x0000001d1c107291 */ /* 0x000fc4000f8ec0ff */
[----:B------:R-:W-:Y:S02]  /*2290*/  USHF.R.U32.HI UR7, URZ, UR14, UR7 ;  /* 0x0000000eff077299 */ /* 0x000fe40008011607 */
[----:B---3--:R-:W-:Y:S01]  /*22a0*/  ULEA UR12, UR26, UR27, 0x18 ;  /* 0x0000001b1a0c7291 */ /* 0x008fe2000f8ec0ff */
[----:B------:R-:W3:Y:S01]  /*22b0*/  LDCU UR5, c[0x0][0x654] ;  /* 0x0000ca80ff0577ac */ /* 0x000ee20008000800 */
[----:B------:R-:W-:Y:S02]  /*22c0*/  UIADD3 UR7, UPT, UPT, -UR7, URZ, URZ ;  /* 0x000000ff07077290 */ /* 0x000fe4000fffe1ff */
[----:B------:R-:W-:Y:S02]  /*22d0*/  UIADD3.X UR43, UPT, UPT, URZ, UR45, URZ, UP3, !UPT ;  /* 0x0000002dff2b7290 */ /* 0x000fe40009ffe4ff */
[----:B------:R-:W-:Y:S02]  /*22e0*/  UIMAD UR4, UR7, UR4, UR6 ;  /* 0x00000004070472a4 */ /* 0x000fe4000f8e0206 */
[----:B------:R-:W-:-:S02]  /*22f0*/  UIADD3 UR6, UPT, UPT, -UR6, URZ, URZ ;  /* 0x000000ff06067290 */ /* 0x000fc4000fffe1ff */
[----:B------:R-:W-:Y:S02]  /*2300*/  ULEA UR7, UR24, UR25, 0x18 ;  /* 0x0000001918077291 */ /* 0x000fe4000f8ec0ff */
[----:B------:R-:W-:Y:S01]  /*2310*/  IMAD.U32 R48, RZ, RZ, UR4 ;  /* 0x00000004ff307e24 */ /* 0x000fe2000f8e00ff */
[----:B------:R-:W-:Y:S02]  /*2320*/  UIADD3.X UR41, UPT, UPT, URZ, UR45, URZ, UP2, !UPT ;  /* 0x0000002dff297290 */ /* 0x000fe400097fe4ff */
[----:B------:R-:W-:Y:S02]  /*2330*/  UIADD3.X UR39, UPT, UPT, URZ, UR45, URZ, UP1, !UPT ;  /* 0x0000002dff277290 */ /* 0x000fe40008ffe4ff */
[----:B---3--:R-:W-:Y:S02]  /*2340*/  UIMAD UR5, UR6, UR5, UR34 ;  /* 0x00000005060572a4 */ /* 0x008fe4000f8e0222 */
[----:B------:R-:W-:Y:S02]  /*2350*/  UIADD3.X UR37, UPT, UPT, URZ, UR45, URZ, UP0, !UPT ;  /* 0x0000002dff257290 */ /* 0x000fe400087fe4ff */
[----:B------:R-:W-:-:S02]  /*2360*/  UIMAD UR34, UR49, UR48, URZ ;  /* 0x00000030312272a4 */ /* 0x000fc4000f8e02ff */
[----:B-12-45:R-:W-:-:S10]  /*2370*/  MOV R49, UR5 ;  /* 0x0000000500317c02 */ /* 0x036fd40008000f00 */
.L_x_36:
[----:B------:R-:W-:Y:S01]  /*2380*/  LEA R2, R36, R3, 0x3 ;  /* 0x0000000324027211 */ /* 0x000fe200078e18ff */
[----:B------:R-:W-:Y:S01]  /*2390*/  BSSY B0, `(.L_x_24) ;  /* 0x0000005000007945 */ /* 0x000fe20003800000 */
[----:B------:R-:W-:Y:S02]  /*23a0*/  SHF.L.U32 R5, R38, 0x1f, RZ ;  /* 0x0000001f26057819 */ /* 0x000fe400000006ff */
[----:B------:R-:W-:Y:S02]  /*23b0*/  LEA R47, R36, R43, 0x7 ;  /* 0x0000002b242f7211 */ /* 0x000fe400078e38ff */
[----:B-1----:R-:W1:Y:S02]  /*23c0*/  SYNCS.PHASECHK.TRANS64.TRYWAIT P0, [R2+URZ+0x60], R5 ;  /* 0x00006005020075a7 */ /* 0x002e6400080011ff */
[----:B-1----:R-:W-:Y:S05]  /*23d0*/  @!P0 BRA `(.L_x_25) ;  /* 0x0000001800f08947 */ /* 0x002fea0003800000 */
.L_x_48:
[----:B------:R-:W-:Y:S05]  /*23e0*/  BSYNC B0 ;  /* 0x0000000000007941 */ /* 0x000fea0003800000 */
.L_x_24:
[----:B------:R-:W-:Y:S01]  /*23f0*/  R2UR UR4, R47 ;  /* 0x000000002f0472ca */ /* 0x000fe200000e0000 */
[----:B------:R-:W-:Y:S02]  /*2400*/  IMAD.SHL.U32 R49, R49, 0x80, RZ ;  /* 0x0000008031317824 */ /* 0x000fe400078e00ff */
[----:B------:R-:W-:-:S10]  /*2410*/  IMAD.SHL.U32 R48, R48, 0x80, RZ ;  /* 0x0000008030307824 */ /* 0x000fd400078e00ff */
[----:B-1----:R-:W1:Y:S02]  /*2420*/  LDTM.x32 R4, tmem[UR4] ;  /* 0x00000004000479ee */ /* 0x002e6400082c0000 */
[C---:B-1----:R-:W-:Y:S02]  /*2430*/  FMNMX.NAN R46, |R19|.reuse, |R35|, !PT ;  /* 0x40000023132e7209 */ /* 0x042fe40007820200 */
[----:B------:R-:W-:Y:S02]  /*2440*/  F2FP.SATFINITE.E4M3.F32.PACK_AB_MERGE_C R19, R19, R18, RZ ;  /* 0x000000121313723e */ /* 0x000fe400048070ff */
[-C--:B------:R-:W-:Y:S02]  /*2450*/  FMNMX.NAN R51, |R18|, |R34|.reuse, !PT ;  /* 0x4000002212337209 */ /* 0x080fe40007820200 */
[----:B------:R-:W-:Y:S02]  /*2460*/  F2FP.SATFINITE.E4M3.F32.PACK_AB_MERGE_C R18, R35, R34, RZ ;  /* 0x000000222312723e */ /* 0x000fe400048070ff */
[----:B------:R-:W-:-:S02]  /*2470*/  FMNMX.NAN R34, |R17|, |R33|, !PT ;  /* 0x4000002111227209 */ /* 0x000fc40007820200 */
[----:B------:R-:W-:Y:S02]  /*2480*/  F2FP.SATFINITE.E4M3.F32.PACK_AB_MERGE_C R53, R33, R32, RZ ;  /* 0x000000202135723e */ /* 0x000fe400048070ff */
[----:B------:R-:W-:Y:S02]  /*2490*/  F2FP.SATFINITE.E4M3.F32.PACK_AB_MERGE_C R52, R15, R14, RZ ;  /* 0x0000000e0f34723e */ /* 0x000fe400048070ff */
[----:B------:R-:W-:Y:S02]  /*24a0*/  FMNMX.NAN R33, |R14|, |R30|, !PT ;  /* 0x4000001e0e217209 */ /* 0x000fe40007820200 */
[----:B------:R-:W-:Y:S02]  /*24b0*/  FMNMX.NAN R35, |R16|, |R32|, !PT ;  /* 0x4000002010237209 */ /* 0x000fe40007820200 */
[----:B------:R-:W-:Y:S02]  /*24c0*/  F2FP.SATFINITE.E4M3.F32.PACK_AB_MERGE_C R14, R31, R30, RZ ;  /* 0x0000001e1f0e723e */ /* 0x000fe400048070ff */
[----:B------:R-:W-:-:S02]  /*24d0*/  FMNMX.NAN R32, |R15|, |R31|, !PT ;  /* 0x4000001f0f207209 */ /* 0x000fc40007820200 */
[----:B------:R-:W-:Y:S02]  /*24e0*/  FMNMX.NAN R30, |R13|, |R29|, !PT ;  /* 0x4000001d0d1e7209 */ /* 0x000fe40007820200 */
[-C--:B------:R-:W-:Y:S02]  /*24f0*/  FMNMX.NAN R31, |R12|, |R28|.reuse, !PT ;  /* 0x4000001c0c1f7209 */ /* 0x080fe40007820200 */
[----:B------:R-:W-:Y:S02]  /*2500*/  F2FP.SATFINITE.E4M3.F32.PACK_AB_MERGE_C R29, R29, R28, RZ ;  /* 0x0000001c1d1d723e */ /* 0x000fe400048070ff */
[----:B------:R-:W-:Y:S01]  /*2510*/  FMNMX3.NAN R28, |R11|, |R27|, R46, !PT ;  /* 0x4000001b0b1c7276 */ /* 0x000fe2000782022e */
[----:B------:R-:W-:Y:S01]  /*2520*/  IMAD.SHL.U32 R46, R39, 0x4, RZ ;  /* 0x00000004272e7824 */ /* 0x000fe200078e00ff */
[----:B------:R-:W-:Y:S02]  /*2530*/  F2FP.SATFINITE.E4M3.F32.PACK_AB_MERGE_C R55, R13, R12, RZ ;  /* 0x0000000c0d37723e */ /* 0x000fe400048070ff */
[----:B------:R-:W-:-:S02]  /*2540*/  F2FP.SATFINITE.E4M3.F32.PACK_AB_MERGE_C R13, R27, R26, RZ ;  /* 0x0000001a1b0d723e */ /* 0x000fc400048070ff */
[----:B------:R-:W-:Y:S02]  /*2550*/  LEA.HI R27, R46, R46, RZ, 0x1 ;  /* 0x0000002e2e1b7211 */ /* 0x000fe400078f08ff */
[----:B------:R-:W-:Y:S02]  /*2560*/  F2FP.SATFINITE.E4M3.F32.PACK_AB_MERGE_C R50, R17, R16, RZ ;  /* 0x000000101132723e */ /* 0x000fe400048070ff */
[----:B------:R-:W-:Y:S02]  /*2570*/  F2FP.SATFINITE.E4M3.F32.PACK_AB_MERGE_C R17, R11, R10, RZ ;  /* 0x0000000a0b11723e */ /* 0x000fe400048070ff */
[----:B------:R-:W-:Y:S02]  /*2580*/  FMNMX3.NAN R51, |R10|, |R26|, R51, !PT ;  /* 0x4000001a0a337276 */ /* 0x000fe40007820233 */
[----:B------:R-:W-:Y:S02]  /*2590*/  F2FP.SATFINITE.E4M3.F32.PACK_AB_MERGE_C R12, R9, R8, RZ ;  /* 0x00000008090c723e */ /* 0x000fe400048070ff */
[----:B------:R-:W-:-:S02]  /*25a0*/  F2FP.SATFINITE.E4M3.F32.PACK_AB_MERGE_C R10, R25, R24, RZ ;  /* 0x00000018190a723e */ /* 0x000fc400048070ff */
[----:B------:R-:W-:Y:S02]  /*25b0*/  LOP3.LUT R27, R27, 0xffffe, RZ, 0xc0, !PT ;  /* 0x000ffffe1b1b7812 */ /* 0x000fe400078ec0ff */
[----:B------:R-:W-:Y:S02]  /*25c0*/  PRMT R17, R12, 0x5410, R17 ;  /* 0x000054100c117816 */ /* 0x000fe40000000011 */
[----:B------:R-:W-:Y:S01]  /*25d0*/  PRMT R13, R10, 0x5410, R13 ;  /* 0x000054100a0d7816 */ /* 0x000fe2000000000d */
[----:B------:R-:W-:Y:S01]  /*25e0*/  IMAD.IADD R10, R46, 0x1, -R27 ;  /* 0x000000012e0a7824 */ /* 0x000fe200078e0a1b */
[----:B------:R-:W-:Y:S02]  /*25f0*/  PRMT R15, R53, 0x5410, R18 ;  /* 0x00005410350f7816 */ /* 0x000fe40000000012 */
[----:B------:R-:W-:Y:S01]  /*2600*/  F2FP.SATFINITE.E4M3.F32.PACK_AB_MERGE_C R53, R7, R6, RZ ;  /* 0x000000060735723e */ /* 0x000fe200048070ff */
[----:B------:R-:W-:Y:S01]  /*2610*/  IMAD R26, R10, 0x1000, R40 ;  /* 0x000010000a1a7824 */ /* 0x000fe200078e0228 */
[----:B------:R-:W-:-:S02]  /*2620*/  F2FP.SATFINITE.E4M3.F32.PACK_AB_MERGE_C R16, R5, R4, RZ ;  /* 0x000000040510723e */ /* 0x000fc400048070ff */
[----:B------:R-:W-:Y:S02]  /*2630*/  F2FP.SATFINITE.E4M3.F32.PACK_AB_MERGE_C R11, R23, R22, RZ ;  /* 0x00000016170b723e */ /* 0x000fe400048070ff */
[----:B------:R-:W-:Y:S02]  /*2640*/  F2FP.SATFINITE.E4M3.F32.PACK_AB_MERGE_C R12, R21, R20, RZ ;  /* 0x00000014150c723e */ /* 0x000fe400048070ff */
[----:B------:R-:W-:Y:S02]  /*2650*/  PRMT R19, R50, 0x5410, R19 ;  /* 0x0000541032137816 */ /* 0x000fe40000000013 */
[----:B------:R-:W-:Y:S02]  /*2660*/  PRMT R16, R16, 0x5410, R53 ;  /* 0x0000541010107816 */ /* 0x000fe40000000035 */
[----:B------:R-:W-:Y:S02]  /*2670*/  PRMT R18, R55, 0x5410, R52 ;  /* 0x0000541037127816 */ /* 0x000fe40000000034 */
[----:B------:R-:W-:Y:S01]  /*2680*/  PRMT R12, R12, 0x5410, R11 ;  /* 0x000054100c0c7816 */ /* 0x000fe2000000000b */
[----:B------:R-:W-:Y:S01]  /*2690*/  IMAD R11, R10, 0x1000, R41 ;  /* 0x000010000a0b7824 */ /* 0x000fe200078e0229 */
[----:B------:R-:W-:Y:S01]  /*26a0*/  PRMT R14, R29, 0x5410, R14 ;  /* 0x000054101d0e7816 */ /* 0x000fe2000000000e */
[----:B------:R1:W-:Y:S01]  /*26b0*/  STS.128 [R26], R16 ;  /* 0x000000101a007388 */ /* 0x0003e20000000c00 */
[----:B------:R-:W-:-:S02]  /*26c0*/  FMNMX3.NAN R7, |R7|, |R23|, R32, !PT ;  /* 0x4000001707077276 */ /* 0x000fc40007820220 */
[----:B------:R-:W-:Y:S01]  /*26d0*/  FMNMX3.NAN R6, |R6|, |R22|, R33, !PT ;  /* 0x4000001606067276 */ /* 0x000fe20007820221 */
[----:B------:R1:W-:Y:S01]  /*26e0*/  STS.128 [R11], R12 ;  /* 0x0000000c0b007388 */ /* 0x0003e20000000c00 */
[----:B------:R-:W-:Y:S02]  /*26f0*/  FMNMX3.NAN R34, |R9|, |R25|, R34, !PT ;  /* 0x4000001909227276 */ /* 0x000fe40007820222 */
[----:B------:R-:W-:Y:S01]  /*2700*/  FMNMX3.NAN R35, |R8|, |R24|, R35, !PT ;  /* 0x4000001808237276 */ /* 0x000fe20007820223 */
[----:B------:R2:W-:Y:S06]  /*2710*/  MEMBAR.ALL.CTA ;  /* 0x0000000000007992 */ /* 0x0005ec0000008000 */
[----:B--2---:R-:W2:Y:S01]  /*2720*/  FENCE.VIEW.ASYNC.S ;  /* 0x00000000000073c6 */ /* 0x004ea20000000000 */
[----:B------:R-:W-:-:S02]  /*2730*/  FMNMX3.NAN R5, |R5|, |R21|, R30, !PT ;  /* 0x4000001505057276 */ /* 0x000fc4000782021e */
[----:B------:R-:W-:Y:S02]  /*2740*/  FMNMX3.NAN R4, |R4|, |R20|, R31, !PT ;  /* 0x4000001404047276 */ /* 0x000fe4000782021f */
[----:B------:R-:W-:Y:S02]  /*2750*/  FMNMX.NAN R7, R28, R7, !PT ;  /* 0x000000071c077209 */ /* 0x000fe40007820000 */
[----:B------:R-:W-:Y:S02]  /*2760*/  FMNMX.NAN R6, R51, R6, !PT ;  /* 0x0000000633067209 */ /* 0x000fe40007820000 */
[----:B------:R-:W-:Y:S02]  /*2770*/  FMNMX3.NAN R5, R5, R34, R7, !PT ;  /* 0x0000002205057276 */ /* 0x000fe40007820007 */
[----:B------:R-:W-:-:S04]  /*2780*/  FMNMX3.NAN R4, R4, R35, R6, !PT ;  /* 0x0000002304047276 */ /* 0x000fc80007820006 */
[----:B------:R-:W-:-:S04]  /*2790*/  FMNMX3.NAN R5, R4, R5, RZ, !PT ;  /* 0x0000000504057276 */ /* 0x000fc800078200ff */
[----:B------:R-:W-:Y:S01]  /*27a0*/  FMNMX R50, RZ, R5, !PT ;  /* 0x00000005ff327209 */ /* 0x000fe20007800000 */
[----:B--2---:R-:W-:Y:S06]  /*27b0*/  BAR.SYNC.DEFER_BLOCKING 0x2, 0x80 ;  /* 0x0082000000007b1d */ /* 0x004fec0000010000 */
[----:B------:R-:W-:Y:S05]  /*27c0*/  BRA.U !UP4, `(.L_x_26) ;  /* 0x000000010c407547 */ /* 0x000fea000b800000 */
[----:B------:R-:W-:Y:S01]  /*27d0*/  IMAD.U32 R3, RZ, RZ, UR18 ;  /* 0x00000012ff037e24 */ /* 0x000fe2000f8e00ff */
[----:B------:R-:W-:-:S04]  /*27e0*/  PLOP3.LUT P0, PT, PT, PT, PT, 0x80, 0x8 ;  /* 0x000000000008781c */ /* 0x000fc80003f0f070 */
[----:B------:R-:W-:-:S05]  /*27f0*/  LEA R4, R10, R3, 0xc ;  /* 0x000000030a047211 */ /* 0x000fca00078e60ff */
[----:B------:R-:W-:-:S07]  /*2800*/  VIADD R4, R4, 0x400 ;  /* 0x0000040004047836 */ /* 0x000fce0000000000 */
.L_x_27:
[----:B------:R-:W-:Y:S02]  /*2810*/  PLOP3.LUT P1, PT, P1, P0, PT, 0xf2, 0x2f ;  /* 0x00000000002f781c */ /* 0x000fe40000f21e72 */
[----:B------:R-:W-:-:S08]  /*2820*/  @P0 R2UR P1, UR6, R49 ;  /* 0x00000000310602ca */ /* 0x000fd00000020000 */
[----:B------:R-:W-:Y:S02]  /*2830*/  PLOP3.LUT P1, PT, P1, P0, PT, 0xf2, 0x2f ;  /* 0x00000000002f781c */ /* 0x000fe40000f21e72 */
[----:B------:R-:W-:-:S08]  /*2840*/  @P0 R2UR.OR P1, UR5, R48 ;  /* 0x00000000300502ca */ /* 0x000fd00000120000 */
[----:B------:R-:W-:Y:S02]  /*2850*/  PLOP3.LUT P1, PT, P1, P0, PT, 0xf2, 0x2f ;  /* 0x00000000002f781c */ /* 0x000fe40000f21e72 */
[----:B------:R-:W-:-:S08]  /*2860*/  @P0 R2UR.OR P1, UR4, R4 ;  /* 0x00000000040402ca */ /* 0x000fd00000120000 */
[----:B------:R-:W-:Y:S02]  /*2870*/  @P0 PLOP3.LUT P0, PT, P1, PT, PT, 0x80, 0x8 ;  /* 0x000000000008081c */ /* 0x000fe40000f0f070 */
[----:B------:R-:W-:-:S03]  /*2880*/  PLOP3.LUT P1, PT, PT, PT, PT, 0x80, 0x8 ;  /* 0x000000000008781c */ /* 0x000fc60003f2f070 */
[----:B------:R2:W-:Y:S08]  /*2890*/  UTMASTG.2D [UR4], [UR42], desc[URZ] ;  /* 0x0000ff042a0073b5 */ /* 0x0005f00008009000 */
[----:B--2---:R-:W-:Y:S05]  /*28a0*/  @P0 BRA.U.ANY `(.L_x_27) ;  /* 0xfffffffd00d80947 */ /* 0x004fea000393ffff */
[----:B------:R0:W-:Y:S01]  /*28b0*/  UTMACMDFLUSH ;  /* 0x00000000000079b7 */ /* 0x0001e20000000000 */
[----:B------:R-:W-:-:S04]  /*28c0*/  DEPBAR.LE SB0, 0x1 ;  /* 0x000080400000791a */ /* 0x000fc80000000000 */
.L_x_26:
[----:B------:R-:W-:Y:S01]  /*28d0*/  R2UR UR4, R47 ;  /* 0x000000002f0472ca */ /* 0x000fe200000e0000 */
[----:B------:R-:W-:-:S12]  /*28e0*/  BAR.SYNC.DEFER_BLOCKING 0x2, 0x80 ;  /* 0x0082000000007b1d */ /* 0x000fd80000010000 */
[----:B-1----:R-:W1:Y:S02]  /*28f0*/  LDTM.x32 R4, tmem[UR4+0x20] ;  /* 0x00002004000479ee */ /* 0x002e6400082c0000 */
[----:B-1----:R-:W-:Y:S02]  /*2900*/  FMNMX.NAN R52, |R35|, |R19|, !PT ;  /* 0x4000001323347209 */ /* 0x002fe40007820200 */
[-C--:B------:R-:W-:Y:S02]  /*2910*/  F2FP.SATFINITE.E4M3.F32.PACK_AB_MERGE_C R19, R19, R18.reuse, RZ ;  /* 0x000000121313723e */ /* 0x080fe400048070ff */
[----:B------:R-:W-:Y:S02]  /*2920*/  FMNMX.NAN R51, |R34|, |R18|, !PT ;  /* 0x4000001222337209 */ /* 0x000fe40007820200 */
[----:B------:R-:W-:Y:S02]  /*2930*/  F2FP.SATFINITE.E4M3.F32.PACK_AB_MERGE_C R18, R35, R34, RZ ;  /* 0x000000222312723e */ /* 0x000fe400048070ff */
[----:B------:R-:W-:-:S02]  /*2940*/  FMNMX.NAN R35, |R32|, |R16|, !PT ;  /* 0x4000001020237209 */ /* 0x000fc40007820200 */
[----:B------:R-:W-:Y:S02]  /*2950*/  F2FP.SATFINITE.E4M3.F32.PACK_AB_MERGE_C R55, R33, R32, RZ ;  /* 0x000000202137723e */ /* 0x000fe400048070ff */
[----:B------:R-:W-:Y:S02]  /*2960*/  FMNMX.NAN R32, |R31|, |R15|, !PT ;  /* 0x4000000f1f207209 */ /* 0x000fe40007820200 */
[-C--:B------:R-:W-:Y:S01]  /*2970*/  F2FP.SATFINITE.E4M3.F32.PACK_AB_MERGE_C R53, R15, R14.reuse, RZ ;  /* 0x0000000e0f35723e */ /* 0x080fe200048070ff */
[----:B------:R-:W-:Y:S01]  /*2980*/  VIADD R15, R46, 0x1 ;  /* 0x000000012e0f7836 */ /* 0x000fe20000000000 */
[----:B------:R-:W-:Y:S02]  /*2990*/  FMNMX.NAN R34, |R33|, |R17|, !PT ;  /* 0x4000001121227209 */ /* 0x000fe40007820200 */
[----:B------:R-:W-:Y:S02]  /*29a0*/  FMNMX.NAN R33, |R30|, |R14|, !PT ;  /* 0x4000000e1e217209 */ /* 0x000fe40007820200 */
[----:B------:R-:W-:-:S02]  /*29b0*/  F2FP.SATFINITE.E4M3.F32.PACK_AB_MERGE_C R14, R31, R30, RZ ;  /* 0x0000001e1f0e723e */ /* 0x000fc400048070ff */
[-C--:B------:R-:W-:Y:S02]  /*29c0*/  F2FP.SATFINITE.E4M3.F32.PACK_AB_MERGE_C R56, R13, R12.reuse, RZ ;  /* 0x0000000c0d38723e */ /* 0x080fe400048070ff */
[----:B------:R-:W-:Y:S02]  /*29d0*/  FMNMX.NAN R31, |R28|, |R12|, !PT ;  /* 0x4000000c1c1f7209 */ /* 0x000fe40007820200 */
[----:B------:R-:W-:Y:S02]  /*29e0*/  LEA.HI R12, R15, R15, RZ, 0x1 ;  /* 0x0000000f0f0c7211 */ /* 0x000fe400078f08ff */
[----:B------:R-:W-:Y:S02]  /*29f0*/  F2FP.SATFINITE.E4M3.F32.PACK_AB_MERGE_C R54, R17, R16, RZ ;  /* 0x000000101136723e */ /* 0x000fe400048070ff */
[----:B------:R-:W-:Y:S02]  /*2a00*/  LOP3.LUT R16, R12, 0xffffe, RZ, 0xc0, !PT ;  /* 0x000ffffe0c107812 */ /* 0x000fe400078ec0ff */
[----:B------:R-:W-:-:S02]  /*2a10*/  F2FP.SATFINITE.E4M3.F32.PACK_AB_MERGE_C R17, R11, R10, RZ ;  /* 0x0000000a0b11723e */ /* 0x000fc400048070ff */
[----:B------:R-:W-:Y:S02]  /*2a20*/  F2FP.SATFINITE.E4M3.F32.PACK_AB_MERGE_C R12, R9, R8, RZ ;  /* 0x00000008090c723e */ /* 0x000fe400048070ff */
[----:B------:R-:W-:Y:S02]  /*2a30*/  FMNMX.NAN R30, |R29|, |R13|, !PT ;  /* 0x4000000d1d1e7209 */ /* 0x000fe40007820200 */
[-C--:B------:R-:W-:Y:S02]  /*2a40*/  F2FP.SATFINITE.E4M3.F32.PACK_AB_MERGE_C R13, R27, R26.reuse, RZ ;  /* 0x0000001a1b0d723e */ /* 0x080fe400048070ff */
[----:B------:R-:W-:Y:S01]  /*2a50*/  FMNMX3.NAN R51, |R10|, |R26|, R51, !PT ;  /* 0x4000001a0a337276 */ /* 0x000fe20007820233 */
[----:B------:R-:W-:Y:S01]  /*2a60*/  IMAD.IADD R10, R15, 0x1, -R16 ;  /* 0x000000010f0a7824 */ /* 0x000fe200078e0a10 */
[----:B------:R-:W-:Y:S02]  /*2a70*/  FMNMX3.NAN R52, |R11|, |R27|, R52, !PT ;  /* 0x4000001b0b347276 */ /* 0x000fe40007820234 */
[----:B------:R-:W-:-:S02]  /*2a80*/  F2FP.SATFINITE.E4M3.F32.PACK_AB_MERGE_C R26, R25, R24, RZ ;  /* 0x00000018191a723e */ /* 0x000fc400048070ff */
[----:B------:R-:W-:Y:S02]  /*2a90*/  PRMT R17, R12, 0x5410, R17 ;  /* 0x000054100c117816 */ /* 0x000fe40000000011 */
[----:B------:R-:W-:Y:S02]  /*2aa0*/  F2FP.SATFINITE.E4M3.F32.PACK_AB_MERGE_C R27, R7, R6, RZ ;  /* 0x00000006071b723e */ /* 0x000fe400048070ff */
[----:B------:R-:W-:Y:S02]  /*2ab0*/  F2FP.SATFINITE.E4M3.F32.PACK_AB_MERGE_C R16, R5, R4, RZ ;  /* 0x000000040510723e */ /* 0x000fe400048070ff */
[----:B------:R-:W-:Y:S02]  /*2ac0*/  F2FP.SATFINITE.E4M3.F32.PACK_AB_MERGE_C R11, R23, R22, RZ ;  /* 0x00000016170b723e */ /* 0x000fe400048070ff */
[----:B------:R-:W-:Y:S02]  /*2ad0*/  F2FP.SATFINITE.E4M3.F32.PACK_AB_MERGE_C R12, R21, R20, RZ ;  /* 0x00000014150c723e */ /* 0x000fe400048070ff */
[----:B------:R-:W-:-:S02]  /*2ae0*/  F2FP.SATFINITE.E4M3.F32.PACK_AB_MERGE_C R29, R29, R28, RZ ;  /* 0x0000001c1d1d723e */ /* 0x000fc400048070ff */
[----:B------:R-:W-:Y:S01]  /*2af0*/  PRMT R13, R26, 0x5410, R13 ;  /* 0x000054101a0d7816 */ /* 0x000fe2000000000d */
[----:B------:R-:W-:Y:S01]  /*2b00*/  IMAD R26, R10, 0x1000, R40 ;  /* 0x000010000a1a7824 */ /* 0x000fe200078e0228 */
[----:B------:R-:W-:Y:S02]  /*2b10*/  PRMT R15, R55, 0x5410, R18 ;  /* 0x00005410370f7816 */ /* 0x000fe40000000012 */
        /* <DEDUP_REMOVED lines=21> */
[----:B------:R-:W-:Y:S01]  /*2c70*/  FMNMX R50, R50, R5, !PT ;  /* 0x0000000532327209 */ /* 0x000fe20007800000 */
[----:B--2---:R-:W-:Y:S06]  /*2c80*/  BAR.SYNC.DEFER_BLOCKING 0x2, 0x80 ;  /* 0x0082000000007b1d */ /* 0x004fec0000010000 */
[----:B------:R-:W-:Y:S05]  /*2c90*/  BRA.U !UP4, `(.L_x_28) ;  /* 0x000000010c447547 */ /* 0x000fea000b800000 */
[----:B------:R-:W-:Y:S01]  /*2ca0*/  IMAD.U32 R3, RZ, RZ, UR17 ;  /* 0x00000011ff037e24 */ /* 0x000fe2000f8e00ff */
[----:B------:R-:W-:Y:S02]  /*2cb0*/  PLOP3.LUT P0, PT, PT, PT, PT, 0x80, 0x8 ;  /* 0x000000000008781c */ /* 0x000fe40003f0f070 */
[----:B------:R-:W-:Y:S01]  /*2cc0*/  IADD3 R4, PT, PT, R48, 0x20, RZ ;  /* 0x0000002030047810 */ /* 0x000fe20007ffe0ff */
[----:B------:R-:W-:-:S05]  /*2cd0*/  IMAD R5, R10, 0x1000, R3 ;  /* 0x000010000a057824 */ /* 0x000fca00078e0203 */
[----:B------:R-:W-:-:S07]  /*2ce0*/  IADD3 R5, PT, PT, R5, 0x400, RZ ;  /* 0x0000040005057810 */ /* 0x000fce0007ffe0ff */
.L_x_29:
        /* <DEDUP_REMOVED lines=12> */
.L_x_28:
        /* <DEDUP_REMOVED lines=66> */
.L_x_31:
        /* <DEDUP_REMOVED lines=12> */
.L_x_30:
        /* <DEDUP_REMOVED lines=66> */
.L_x_33:
        /* <DEDUP_REMOVED lines=12> */
.L_x_32:
[----:B------:R-:W-:Y:S01]  /*3770*/  BAR.SYNC.DEFER_BLOCKING 0x2, 0x80 ;  /* 0x0082000000007b1d */ /* 0x000fe20000010000 */
[----:B------:R-:W-:Y:S02]  /*3780*/  CREDUX.MAX.S32 UR4, R5 ;  /* 0x00000000050472cc */ /* 0x000fe40000000200 */
[----:B------:R-:W-:-:S03]  /*3790*/  ISETP.NE.AND P0, PT, R37, RZ, PT ;  /* 0x000000ff2500720c */ /* 0x000fc60003f05270 */
[----:B------:R-:W-:Y:S08]  /*37a0*/  BSSY.RECONVERGENT B0, `(.L_x_34) ;  /* 0x000000c000007945 */ /* 0x000ff00003800200 */
[----:B------:R-:W-:-:S05]  /*37b0*/  IMAD.U32 R5, RZ, RZ, UR4 ;  /* 0x00000004ff057e24 */ /* 0x000fca000f8e00ff */
[----:B------:R2:W-:Y:S01]  /*37c0*/  @!P0 STS [R42+0x38400], R5 ;  /* 0x038400052a008388 */ /* 0x0005e20000000800 */
[----:B------:R-:W-:Y:S01]  /*37d0*/  BAR.SYNC.DEFER_BLOCKING 0x2, 0x80 ;  /* 0x0082000000007b1d */ /* 0x000fe20000010000 */
[----:B------:R-:W-:-:S13]  /*37e0*/  LOP3.LUT P0, RZ, R0, R37, RZ, 0xfc, !PT ;  /* 0x0000002500ff7212 */ /* 0x000fda000780fcff */
[----:B------:R-:W-:Y:S05]  /*37f0*/  @P0 BRA `(.L_x_35) ;  /* 0x0000000000180947 */ /* 0x000fea0003800000 */
[----:B------:R-:W-:Y:S01]  /*3800*/  IMAD.U32 R3, RZ, RZ, UR7 ;  /* 0x00000007ff037e24 */ /* 0x000fe2000f8e00ff */
[----:B------:R-:W3:Y:S04]  /*3810*/  LDC.64 R8, c[0x0][0x640] ;  /* 0x00019000ff087b82 */ /* 0x000ee80000000a00 */
[----:B--2---:R-:W2:Y:S02]  /*3820*/  LDS.128 R4, [R3+0x38400] ;  /* 0x0384000003047984 */ /* 0x004ea40000000c00 */
[----:B--2---:R-:W-:-:S04]  /*3830*/  FMNMX3 R4, R4, RZ, R5, !PT ;  /* 0x000000ff04047276 */ /* 0x004fc80007800005 */
[----:B------:R-:W-:-:S05]  /*3840*/  FMNMX3 R7, R4, R6, R7, !PT ;  /* 0x0000000604077276 */ /* 0x000fca0007800007 */
[----:B---3--:R3:W-:Y:S02]  /*3850*/  REDG.E.MAX.S32.STRONG.GPU desc[UR46][R8.64], R7 ;  /* 0x000000070800798e */ /* 0x0087e4000d12e32e */
.L_x_35:
[----:B------:R-:W-:Y:S05]  /*3860*/  BSYNC.RECONVERGENT B0 ;  /* 0x0000000000007941 */ /* 0x000fea0003800200 */
.L_x_34:
[----:B------:R-:W-:Y:S01]  /*3870*/  VIADD R44, R44, UR34 ;  /* 0x000000222c2c7c36 */ /* 0x000fe20008000000 */
[----:B------:R-:W-:Y:S02]  /*3880*/  ELECT P0, URZ, PT ;  /* 0x0000000000ff782f */ /* 0x000fe40003800000 */
[----:B------:R-:W-:Y:S01]  /*3890*/  IADD3 R36, PT, PT, R36, 0x1, RZ ;  /* 0x0000000124247810 */ /* 0x000fe20007ffe0ff */
[----:B--2---:R-:W-:Y:S01]  /*38a0*/  IMAD.HI.U32 R5, R44, UR11, RZ ;  /* 0x0000000b2c057c27 */ /* 0x004fe2000f8e00ff */
[----:B------:R-:W-:Y:S02]  /*38b0*/  IADD3 R39, PT, PT, R39, 0x1, RZ ;  /* 0x0000000127277810 */ /* 0x000fe40007ffe0ff */
[----:B------:R-:W-:Y:S01]  /*38c0*/  ISETP.NE.AND P1, PT, R36, 0x2, PT ;  /* 0x000000022400780c */ /* 0x000fe20003f25270 */
[----:B------:R-:W-:-:S03]  /*38d0*/  IMAD.IADD R4, R44, 0x1, -R5 ;  /* 0x000000012c047824 */ /* 0x000fc600078e0a05 */
[----:B------:R-:W-:Y:S02]  /*38e0*/  SEL R36, R36, RZ, P1 ;  /* 0x000000ff24247207 */ /* 0x000fe40000800000 */
[----:B------:R-:W-:-:S04]  /*38f0*/  SHF.R.U32.HI R4, RZ, UR23, R4 ;  /* 0x00000017ff047c19 */ /* 0x000fc80008011604 */
[----:B------:R-:W-:-:S04]  /*3900*/  IADD3 R4, PT, PT, R5, R4, RZ ;  /* 0x0000000405047210 */ /* 0x000fc80007ffe0ff */
[----:B------:R-:W-:-:S05]  /*3910*/  SHF.R.U32.HI R49, RZ, UR22, R4 ;  /* 0x00000016ff317c19 */ /* 0x000fca0008011604 */
[----:B------:R-:W-:-:S04]  /*3920*/  IMAD.MOV R49, RZ, RZ, -R49 ;  /* 0x000000ffff317224 */ /* 0x000fc800078e0a31 */
[----:B------:R-:W-:-:S04]  /*3930*/  IMAD R49, R49, UR10, R44 ;  /* 0x0000000a31317c24 */ /* 0x000fc8000f8e022c */
[----:B------:R-:W-:-:S04]  /*3940*/  IMAD.HI.U32 R5, R49, UR20, RZ ;  /* 0x0000001431057c27 */ /* 0x000fc8000f8e00ff */
[----:B------:R-:W-:-:S05]  /*3950*/  IMAD.IADD R4, R49, 0x1, -R5 ;  /* 0x0000000131047824 */ /* 0x000fca00078e0a05 */
[----:B------:R-:W-:-:S04]  /*3960*/  SHF.R.U32.HI R4, RZ, UR21, R4 ;  /* 0x00000015ff047c19 */ /* 0x000fc80008011604 */
[----:B------:R-:W-:Y:S01]  /*3970*/  IADD3 R4, PT, PT, R5, R4, RZ ;  /* 0x0000000405047210 */ /* 0x000fe20007ffe0ff */
[----:B------:R-:W-:-:S03]  /*3980*/  @P0 IMAD.MOV.U32 R5, RZ, RZ, 0x1 ;  /* 0x00000001ff050424 */ /* 0x000fc600078e00ff */
[----:B------:R-:W-:Y:S01]  /*3990*/  SHF.R.U32.HI R48, RZ, UR13, R4 ;  /* 0x0000000dff307c19 */ /* 0x000fe20008011604 */
[----:B------:R2:W-:Y:S01]  /*39a0*/  @P0 SYNCS.ARRIVE.TRANS64.ART0 RZ, [R2+URZ+0x70], R5 ;  /* 0x0000700502ff09a7 */ /* 0x0005e200085000ff */
[----:B------:R-:W-:-:S03]  /*39b0*/  ISETP.GE.AND P0, PT, R44, 0x400, PT ;  /* 0x000004002c00780c */ /* 0x000fc60003f06270 */
[----:B---3--:R-:W-:-:S04]  /*39c0*/  IMAD.HI.U32 R7, R48, UR9, RZ ;  /* 0x0000000930077c27 */ /* 0x008fc8000f8e00ff */
[----:B------:R-:W-:-:S05]  /*39d0*/  IMAD.IADD R4, R48, 0x1, -R7 ;  /* 0x0000000130047824 */ /* 0x000fca00078e0a07 */
[----:B------:R-:W-:-:S05]  /*39e0*/  SHF.R.U32.HI R4, RZ, UR15, R4 ;  /* 0x0000000fff047c19 */ /* 0x000fca0008011604 */
[----:B------:R-:W-:Y:S01]  /*39f0*/  IMAD.IADD R4, R7, 0x1, R4 ;  /* 0x0000000107047824 */ /* 0x000fe200078e0204 */
[----:B------:R-:W-:-:S04]  /*3a00*/  SEL R7, RZ, 0x1, P1 ;  /* 0x00000001ff077807 */ /* 0x000fc80000800000 */
[----:B------:R-:W-:Y:S02]  /*3a10*/  LOP3.LUT R38, R38, R7, RZ, 0x3c, !PT ;  /* 0x0000000726267212 */ /* 0x000fe400078e3cff */
[----:B--2---:R-:W-:Y:S02]  /*3a20*/  SHF.R.U32.HI R5, RZ, UR14, R4 ;  /* 0x0000000eff057c19 */ /* 0x004fe40008011604 */
[----:B------:R-:W-:-:S03]  /*3a30*/  IADD3 R2, PT, PT, -R48, RZ, RZ ;  /* 0x000000ff30027210 */ /* 0x000fc60007ffe1ff */
[----:B------:R-:W-:Y:S02]  /*3a40*/  IMAD.MOV R5, RZ, RZ, -R5 ;  /* 0x000000ffff057224 */ /* 0x000fe400078e0a05 */
[----:B------:R-:W-:Y:S02]  /*3a50*/  IMAD R49, R2, UR19, R49 ;  /* 0x0000001302317c24 */ /* 0x000fe4000f8e0231 */
[----:B------:R-:W-:Y:S01]  /*3a60*/  IMAD R48, R5, UR8, R48 ;  /* 0x0000000805307c24 */ /* 0x000fe2000f8e0230 */
[----:B------:R-:W-:Y:S06]  /*3a70*/  @!P0 BRA `(.L_x_36) ;  /* 0xffffffe800408947 */ /* 0x000fec000383ffff */
[----:B------:R-:W-:Y:S05]  /*3a80*/  BSYNC B1 ;  /* 0x0000000000017941 */ /* 0x000fea0003800000 */
.L_x_23:
[----:B------:R-:W-:Y:S01]  /*3a90*/  BAR.SYNC.DEFER_BLOCKING 0x2, 0x80 ;  /* 0x0082000000007b1d */ /* 0x000fe20000010000 */
[----:B-1-3--:R-:W-:Y:S01]  /*3aa0*/  LOP3.LUT R4, R45, 0xffff, RZ, 0xc0, !PT ;  /* 0x0000ffff2d047812 */ /* 0x00afe200078ec0ff */
[----:B--2---:R-:W-:Y:S02]  /*3ab0*/  IMAD.MOV.U32 R3, RZ, RZ, 0xffff ;  /* 0x0000ffffff037424 */ /* 0x004fe400078e00ff */
[----:B-----5:R-:W-:Y:S01]  /*3ac0*/  IMAD.MOV.U32 R2, RZ, RZ, 0x1 ;  /* 0x00000001ff027424 */ /* 0x020fe200078e00ff */
[----:B------:R-:W-:-:S03]  /*3ad0*/  SHF.R.U32.HI R4, RZ, 0x5, R4 ;  /* 0x00000005ff047819 */ /* 0x000fc60000011604 */
[----:B------:R-:W1:Y:S01]  /*3ae0*/  S2UR UR5, SR_CgaCtaId ;  /* 0x00000000000579c3 */ /* 0x000e620000008800 */
[----:B------:R-:W-:Y:S01]  /*3af0*/  SHF.L.U32 R3, R3, R4, RZ ;  /* 0x0000000403037219 */ /* 0x000fe200000006ff */
[----:B------:R-:W-:-:S05]  /*3b00*/  VIADD R5, R4, 0x10 ;  /* 0x0000001004057836 */ /* 0x000fca0000000000 */
[----:B------:R-:W-:-:S04]  /*3b10*/  SHF.L.U32 R2, R2, R5, RZ ;  /* 0x0000000502027219 */ /* 0x000fc800000006ff */
[----:B------:R-:W-:-:S04]  /*3b20*/  LOP3.LUT R5, R2, R3, RZ, 0xfc, !PT ;  /* 0x0000000302057212 */ /* 0x000fc800078efcff */
[----:B------:R-:W-:Y:S01]  /*3b30*/  LOP3.LUT R3, R5, 0xffff, RZ, 0xc0, !PT ;  /* 0x0000ffff05037812 */ /* 0x000fe200078ec0ff */
[----:B------:R-:W-:Y:S01]  /*3b40*/  NOP ;  /* 0x0000000000007918 */ /* 0x000fe20000000000 */
[----:B------:R-:W-:Y:S02]  /*3b50*/  UMOV UR4, 0x50 ;  /* 0x0000005000047882 */ /* 0x000fe40000000000 */
[----:B-1----:R-:W-:-:S09]  /*3b60*/  ULEA UR5, UR5, UR4, 0x18 ;  /* 0x0000000405057291 */ /* 0x002fd2000f8ec0ff */
[----:B------:R-:W1:Y:S02]  /*3b70*/  LDS R0, [UR5] ;  /* 0x00000005ff007984 */ /* 0x000e640008000800 */
[----:B-1----:R-:W-:-:S04]  /*3b80*/  LOP3.LUT R2, R5, 0xffff, R0, 0x80, !PT ;  /* 0x0000ffff05027812 */ /* 0x002fc800078e8000 */
[----:B------:R-:W-:-:S13]  /*3b90*/  ISETP.NE.AND P0, PT, R2, R3, PT ;  /* 0x000000030200720c */ /* 0x000fda0003f05270 */
[----:B------:R-:W-:Y:S05]  /*3ba0*/  @P0 BRA `(.L_x_37) ;  /* 0x0000000000500947 */ /* 0x000fea0003800000 */
[----:B------:R-:W-:Y:S02]  /*3bb0*/  SHF.R.U32.HI R0, RZ, 0x10, R0 ;  /* 0x00000010ff007819 */ /* 0x000fe40000011600 */
[----:B------:R-:W-:-:S04]  /*3bc0*/  SHF.R.U32.HI R3, RZ, 0x10, R5 ;  /* 0x00000010ff037819 */ /* 0x000fc80000011605 */
[----:B------:R-:W-:-:S04]  /*3bd0*/  LOP3.LUT R0, R0, R3, RZ, 0xc0, !PT ;  /* 0x0000000300007212 */ /* 0x000fc800078ec0ff */
[----:B------:R-:W-:-:S13]  /*3be0*/  ISETP.NE.AND P0, PT, R0, R3, PT ;  /* 0x000000030000720c */ /* 0x000fda0003f05270 */
[----:B------:R-:W-:Y:S05]  /*3bf0*/  @P0 BRA `(.L_x_38) ;  /* 0x0000000000300947 */ /* 0x000fea0003800000 */
[----:B------:R-:W-:Y:S01]  /*3c00*/  R2UR UR35, R5 ;  /* 0x00000000052372ca */ /* 0x000fe200000e0000 */
[----:B------:R-:W1:Y:S01]  /*3c10*/  S2R R2, SR_LANEID ;  /* 0x0000000000027919 */ /* 0x000e620000000000 */
[----:B------:R-:W-:Y:S02]  /*3c20*/  VOTEU.ANY UR6, UPT, PT ;  /* 0x0000000000067886 */ /* 0x000fe400038e0100 */
[----:B------:R-:W-:-:S09]  /*3c30*/  UFLO.U32 UR6, UR6 ;  /* 0x00000006000672bd */ /* 0x000fd200080e0000 */
[----:B------:R-:W-:-:S06]  /*3c40*/  ULOP3.LUT UR35, URZ, UR35, URZ, 0x33, !UPT ;  /* 0x00000023ff237292 */ /* 0x000fcc000f8e33ff */
[----:B------:R-:W-:-:S04]  /*3c50*/  IMAD.U32 R0, RZ, RZ, UR35 ;  /* 0x00000023ff007e24 */ /* 0x000fc8000f8e00ff */
[----:B------:R-:W2:Y:S02]  /*3c60*/  REDUX UR4, R0 ;  /* 0x00000000000473c4 */ /* 0x000ea40000000000 */
[----:B------:R3:W-:Y:S01]  /*3c70*/  UTCATOMSWS.AND URZ, UR35 ;  /* 0x0000002300ff79e3 */ /* 0x0007e20008000000 */
[----:B-1----:R-:W-:Y:S01]  /*3c80*/  ISETP.EQ.U32.AND P0, PT, R2, UR6, PT ;  /* 0x0000000602007c0c */ /* 0x002fe2000bf02070 */
[----:B--2---:R-:W-:-:S12]  /*3c90*/  IMAD.U32 R2, RZ, RZ, UR4 ;  /* 0x00000004ff027e24 */ /* 0x004fd8000f8e00ff */
[----:B------:R3:W-:Y:S01]  /*3ca0*/  @P0 ATOMS.AND RZ, [UR5], R2 ;  /* 0x00000002ffff098c */ /* 0x0007e2000a800005 */
[----:B------:R-:W-:Y:S05]  /*3cb0*/  BRA `(.L_x_39) ;  /* 0x0000000000147947 */ /* 0x000fea0003800000 */
.L_x_38:
[----:B------:R-:W-:Y:S02]  /*3cc0*/  MOV R2, 0x3ce0 ;  /* 0x00003ce000027802 */ /* 0x000fe40000000f00 */
[----:B------:R-:W-:Y:S05]  /*3cd0*/  CALL.REL.NOINC `($__internal_0_$__cuda_sm10x_tcgen05_guardrail_trap_col_being_dealloced_not_returned_by_alloc) ;  /* 0x0000000000c87944 */ /* 0x000fea0003c00000 */
[----:B------:R-:W-:Y:S05]  /*3ce0*/  BRA `(.L_x_39) ;  /* 0x0000000000087947 */ /* 0x000fea0003800000 */
.L_x_37:
[----:B------:R-:W-:Y:S02]  /*3cf0*/  MOV R2, 0x3d10 ;  /* 0x00003d1000027802 */ /* 0x000fe40000000f00 */
[----:B------:R-:W-:Y:S05]  /*3d00*/  CALL.REL.NOINC `($__internal_2_$__cuda_sm10x_tcgen05_guardrail_trap_unallocated_columns_being_dealloced) ;  /* 0x0000000000d47944 */ /* 0x000fea0003c00000 */
.L_x_39:
[----:B------:R-:W-:Y:S01]  /*3d10*/  NOP ;  /* 0x0000000000007918 */ /* 0x000fe20000000000 */
[----:B------:R-:W-:-:S04]  /*3d20*/  DEPBAR.LE SB0, 0x0 ;  /* 0x000080000000791a */ /* 0x000fc80000000000 */
[----:B---3--:R-:W-:Y:S05]  /*3d30*/  EXIT ;  /* 0x000000000000794d */ /* 0x008fea0003800000 */
.L_x_6:
[----:B------:R-:W-:Y:S02]  /*3d40*/  MOV R4, UR11 ;  /* 0x0000000b00047c02 */ /* 0x000fe40008000f00 */
[----:B------:R-:W-:Y:S02]  /*3d50*/  MOV R5, UR11 ;  /* 0x0000000b00057c02 */ /* 0x000fe40008000f00 */
[----:B------:R-:W-:-:S07]  /*3d60*/  MOV R2, UR25 ;  /* 0x0000001900027c02 */ /* 0x000fce0008000f00 */
.L_x_40:
[----:B-1----:R1:W2:Y:S02]  /*3d70*/  SYNCS.PHASECHK.TRANS64.TRYWAIT P0, [R2+URZ+0x30], R5 ;  /* 0x00003005020075a7 */ /* 0x0022a400080011ff */
[----:B--2---:R-:W-:Y:S05]  /*3d80*/  @!P0 NANOSLEEP.SYNCS 0x989680 ;  /* 0x009896800000895d */ /* 0x004fea0003900000 */
[----:B------:R-:W2:Y:S02]  /*3d90*/  @!P0 SYNCS.PHASECHK.TRANS64 P0, [R2+URZ+0x30], R5 ;  /* 0x00003005020085a7 */ /* 0x000ea400080010ff */
[----:B--2---:R-:W-:Y:S05]  /*3da0*/  @!P0 BRA `(.L_x_40) ;  /* 0xfffffffc00f08947 */ /* 0x004fea000383ffff */
[----:B------:R-:W-:Y:S05]  /*3db0*/  BRA `(.L_x_5) ;  /* 0xffffffcc00287947 */ /* 0x000fea000383ffff */
.L_x_9:
[----:B------:R-:W-:Y:S02]  /*3dc0*/  MOV R4, UR6 ;  /* 0x0000000600047c02 */ /* 0x000fe40008000f00 */
[----:B------:R-:W-:Y:S02]  /*3dd0*/  MOV R5, UR6 ;  /* 0x0000000600057c02 */ /* 0x000fe40008000f00 */
[----:B------:R-:W-:-:S07]  /*3de0*/  MOV R2, UR4 ;  /* 0x0000000400027c02 */ /* 0x000fce0008000f00 */
.L_x_41:
[----:B-1----:R1:W5:Y:S02]  /*3df0*/  SYNCS.PHASECHK.TRANS64.TRYWAIT P0, [R2+URZ+0x30], R5 ;  /* 0x00003005020075a7 */ /* 0x00236400080011ff */
[----:B-----5:R-:W-:Y:S05]  /*3e00*/  @!P0 NANOSLEEP.SYNCS 0x989680 ;  /* 0x009896800000895d */ /* 0x020fea0003900000 */
[----:B------:R-:W5:Y:S02]  /*3e10*/  @!P0 SYNCS.PHASECHK.TRANS64 P0, [R2+URZ+0x30], R5 ;  /* 0x00003005020085a7 */ /* 0x000f6400080010ff */
[----:B-----5:R-:W-:Y:S05]  /*3e20*/  @!P0 BRA `(.L_x_41) ;  /* 0xfffffffc00f08947 */ /* 0x020fea000383ffff */
[----:B------:R-:W-:Y:S05]  /*3e30*/  BRA `(.L_x_42) ;  /* 0xffffffd0003c7947 */ /* 0x000fea000383ffff */
.L_x_12:
[----:B------:R-:W-:Y:S02]  /*3e40*/  MOV R2, UR17 ;  /* 0x0000001100027c02 */ /* 0x000fe40008000f00 */
[-C--:B------:R-:W-:Y:S02]  /*3e50*/  MOV R8, R3.reuse ;  /* 0x0000000300087202 */ /* 0x080fe40000000f00 */
[----:B------:R-:W-:-:S07]  /*3e60*/  MOV R9, R3 ;  /* 0x0000000300097202 */ /* 0x000fce0000000f00 */
.L_x_43:
[----:B-1----:R1:W4:Y:S02]  /*3e70*/  SYNCS.PHASECHK.TRANS64.TRYWAIT P0, [R2+URZ+0x70], R9 ;  /* 0x00007009020075a7 */ /* 0x00232400080011ff */
[----:B----4-:R-:W-:Y:S05]  /*3e80*/  @!P0 NANOSLEEP.SYNCS 0x989680 ;  /* 0x009896800000895d */ /* 0x010fea0003900000 */
[----:B------:R-:W4:Y:S02]  /*3e90*/  @!P0 SYNCS.PHASECHK.TRANS64 P0, [R2+URZ+0x70], R9 ;  /* 0x00007009020085a7 */ /* 0x000f2400080010ff */
[----:B----4-:R-:W-:Y:S05]  /*3ea0*/  @!P0 BRA `(.L_x_43) ;  /* 0xfffffffc00f08947 */ /* 0x010fea000383ffff */
[----:B------:R-:W-:Y:S05]  /*3eb0*/  BRA `(.L_x_44) ;  /* 0xffffffd4007c7947 */ /* 0x000fea000383ffff */
.L_x_14:
[----:B------:R-:W-:Y:S02]  /*3ec0*/  MOV R8, UR26 ;  /* 0x0000001a00087c02 */ /* 0x000fe40008000f00 */
[----:B------:R-:W-:Y:S02]  /*3ed0*/  MOV R9, UR26 ;  /* 0x0000001a00097c02 */ /* 0x000fe40008000f00 */
[----:B------:R-:W-:Y:S07]  /*3ee0*/  MOV R2, UR16 ;  /* 0x0000001000027c02 */ /* 0x000fee0008000f00 */
.L_x_45:
[----:B-1----:R1:W4:Y:S02]  /*3ef0*/  SYNCS.PHASECHK.TRANS64.TRYWAIT P1, [R2+URZ], R9 ;  /* 0x00000009020075a7 */ /* 0x00232400080211ff */
[----:B----4-:R-:W-:Y:S05]  /*3f00*/  @!P1 NANOSLEEP.SYNCS 0x989680 ;  /* 0x009896800000995d */ /* 0x010fea0003900000 */
[----:B------:R-:W4:Y:S02]  /*3f10*/  @!P1 SYNCS.PHASECHK.TRANS64 P1, [R2+URZ], R9 ;  /* 0x00000009020095a7 */ /* 0x000f2400080210ff */
[----:B----4-:R-:W-:Y:S05]  /*3f20*/  @!P1 BRA `(.L_x_45) ;  /* 0xfffffffc00f09947 */ /* 0x010fea000383ffff */
[----:B------:R-:W-:Y:S05]  /*3f30*/  BRA `(.L_x_13) ;  /* 0xffffffd800107947 */ /* 0x000fea000383ffff */
.L_x_17:
[----:B------:R-:W-:-:S07]  /*3f40*/  MOV R5, R4 ;  /* 0x0000000400057202 */ /* 0x000fce0000000f00 */
.L_x_46:
[----:B-1----:R1:W5:Y:S02]  /*3f50*/  SYNCS.PHASECHK.TRANS64.TRYWAIT P0, [R2+URZ+0x70], R5 ;  /* 0x00007005020075a7 */ /* 0x00236400080011ff */
[----:B-----5:R-:W-:Y:S05]  /*3f60*/  @!P0 NANOSLEEP.SYNCS 0x989680 ;  /* 0x009896800000895d */ /* 0x020fea0003900000 */
[----:B------:R-:W5:Y:S02]  /*3f70*/  @!P0 SYNCS.PHASECHK.TRANS64 P0, [R2+URZ+0x70], R5 ;  /* 0x00007005020085a7 */ /* 0x000f6400080010ff */
[----:B-----5:R-:W-:Y:S05]  /*3f80*/  @!P0 BRA `(.L_x_46) ;  /* 0xfffffffc00f08947 */ /* 0x020fea000383ffff */
[----:B------:R-:W-:Y:S05]  /*3f90*/  BRA `(.L_x_10) ;  /* 0xffffffd800d07947 */ /* 0x000fea000383ffff */
.L_x_25:
[----:B------:R-:W-:-:S07]  /*3fa0*/  MOV R4, R5 ;  /* 0x0000000500047202 */ /* 0x000fce0000000f00 */
.L_x_47:
[----:B-1----:R1:W2:Y:S02]  /*3fb0*/  SYNCS.PHASECHK.TRANS64.TRYWAIT P0, [R2+URZ+0x60], R5 ;  /* 0x00006005020075a7 */ /* 0x0022a400080011ff */
[----:B--2---:R-:W-:Y:S05]  /*3fc0*/  @!P0 NANOSLEEP.SYNCS 0x989680 ;  /* 0x009896800000895d */ /* 0x004fea0003900000 */
[----:B------:R-:W2:Y:S02]  /*3fd0*/  @!P0 SYNCS.PHASECHK.TRANS64 P0, [R2+URZ+0x60], R5 ;  /* 0x00006005020085a7 */ /* 0x000ea400080010ff */
[----:B--2---:R-:W-:Y:S05]  /*3fe0*/  @!P0 BRA `(.L_x_47) ;  /* 0xfffffffc00f08947 */ /* 0x004fea000383ffff */
[----:B------:R-:W-:Y:S05]  /*3ff0*/  BRA `(.L_x_48) ;  /* 0xffffffe000f87947 */ /* 0x000fea000383ffff */
        .weak           $__internal_0_$__cuda_sm10x_tcgen05_guardrail_trap_col_being_dealloced_not_returned_by_alloc
        .type           $__internal_0_$__cuda_sm10x_tcgen05_guardrail_trap_col_being_dealloced_not_returned_by_alloc,@function
        .size           $__internal_0_$__cuda_sm10x_tcgen05_guardrail_trap_col_being_dealloced_not_returned_by_alloc,($__internal_1_$__cuda_sm10x_tcgen05_guardrail_trap_phase_invalid_during_alloc - $__internal_0_$__cuda_sm10x_tcgen05_guardrail_trap_col_being_dealloced_not_returned_by_alloc)
$__internal_0_$__cuda_sm10x_tcgen05_guardrail_trap_col_being_dealloced_not_returned_by_alloc:
[----:B------:R-:W-:Y:S05]  /*4000*/  BPT.TRAP 0x1 ;  /* 0x000000040000795c */ /* 0x000fea0000300000 */
[----:B------:R-:W-:-:S04]  /*4010*/  HFMA2 R3, -RZ, RZ, 0, 0 ;  /* 0x00000000ff037431 */ /* 0x000fc800000001ff */
[----:B------:R-:W-:Y:S05]  /*4020*/  RET.REL.NODEC R2 `(kernel_cutlass_kernel_cudnngemm_amaxdense_blockscaled_gemm_persistent_amaxSm100BlockScaledPersistentDenseGemmKernel_object_at__TiledMMA_ThrLayoutVMNK11110000_PermutationMNK____MMAAtom_Thr_0) ;  /* 0xffffffbc02f47950 */ /* 0x000fea0003c3ffff */
        .weak           $__internal_1_$__cuda_sm10x_tcgen05_guardrail_trap_phase_invalid_during_alloc
        .type           $__internal_1_$__cuda_sm10x_tcgen05_guardrail_trap_phase_invalid_during_alloc,@function
        .size           $__internal_1_$__cuda_sm10x_tcgen05_guardrail_trap_phase_invalid_during_alloc,($__internal_2_$__cuda_sm10x_tcgen05_guardrail_trap_unallocated_columns_being_dealloced - $__internal_1_$__cuda_sm10x_tcgen05_guardrail_trap_phase_invalid_during_alloc)
$__internal_1_$__cuda_sm10x_tcgen05_guardrail_trap_phase_invalid_during_alloc:
[----:B------:R-:W-:Y:S05]  /*4030*/  BPT.TRAP 0x1 ;  /* 0x000000040000795c */ /* 0x000fea0000300000 */
[----:B------:R-:W-:-:S04]  /*4040*/  MOV R3, 0x0 ;  /* 0x0000000000037802 */ /* 0x000fc80000000f00 */
[----:B------:R-:W-:Y:S05]  /*4050*/  RET.REL.NODEC R2 `(kernel_cutlass_kernel_cudnngemm_amaxdense_blockscaled_gemm_persistent_amaxSm100BlockScaledPersistentDenseGemmKernel_object_at__TiledMMA_ThrLayoutVMNK11110000_PermutationMNK____MMAAtom_Thr_0) ;  /* 0xffffffbc02e87950 */ /* 0x000fea0003c3ffff */
        .weak           $__internal_2_$__cuda_sm10x_tcgen05_guardrail_trap_unallocated_columns_being_dealloced
        .type           $__internal_2_$__cuda_sm10x_tcgen05_guardrail_trap_unallocated_columns_being_dealloced,@function
        .size           $__internal_2_$__cuda_sm10x_tcgen05_guardrail_trap_unallocated_columns_being_dealloced,(.L_x_52 - $__internal_2_$__cuda_sm10x_tcgen05_guardrail_trap_unallocated_columns_being_dealloced)
$__internal_2_$__cuda_sm10x_tcgen05_guardrail_trap_unallocated_columns_being_dealloced:
[----:B------:R-:W-:Y:S05]  /*4060*/  BPT.TRAP 0x1 ;  /* 0x000000040000795c */ /* 0x000fea0000300000 */
[----:B------:R-:W-:-:S04]  /*4070*/  HFMA2 R3, -RZ, RZ, 0, 0 ;  /* 0x00000000ff037431 */ /* 0x000fc800000001ff */
[----:B------:R-:W-:Y:S05]  /*4080*/  RET.REL.NODEC R2 `(kernel_cutlass_kernel_cudnngemm_amaxdense_blockscaled_gemm_persistent_amaxSm100BlockScaledPersistentDenseGemmKernel_object_at__TiledMMA_ThrLayoutVMNK11110000_PermutationMNK____MMAAtom_Thr_0) ;  /* 0xffffffbc02dc7950 */ /* 0x000fea0003c3ffff */
.L_x_49:
[----:B------:R-:W-:-:S00]  /*4090*/  BRA `(.L_x_49) ;  /* 0xfffffffc00fc7947 */ /* 0x000fc0000383ffff */
[----:B------:R-:W-:-:S00]  /*40a0*/  NOP ;  /* 0x0000000000007918 */ /* 0x000fc00000000000 */
        /* <DEDUP_REMOVED lines=13> */
.L_x_52:


//--------------------- .nv.shared.kernel_cutlass_kernel_cudnngemm_amaxdense_blockscaled_gemm_persistent_amaxSm100BlockScaledPersistentDenseGemmKernel_object_at__TiledMMA_ThrLayoutVMNK11110000_PermutationMNK____MMAAtom_Thr_0 --------------------------
	.section	.nv.shared.kernel_cutlass_kernel_cudnngemm_amaxdense_blockscaled_gemm_persistent_amaxSm100BlockScaledPersistentDenseGemmKernel_object_at__TiledMMA_ThrLayoutVMNK11110000_PermutationMNK____MMAAtom_Thr_0,"aw",@nobits
	.sectionflags	@""
	.align	1024
	.zero		1024


//--------------------- .nv.shared.reserved.0     --------------------------
	.section	.nv.shared.reserved.0,"aw",@nobits
	.align	8
	.weak		__nv_reservedSMEM_offset_0_alias
	.size		__nv_reservedSMEM_offset_0_alias, 0, 64
	.other		__nv_reservedSMEM_offset_0_alias,@"STO_CUDA_RESERVED_SHARED STV_DEFAULT"
__nv_reservedSMEM_offset_0_alias:
	.zero		0
.nv.shared.reserved.0:
	.zero		64
	.weak		__nv_reservedSMEM_allocation_phase
	.type		__nv_reservedSMEM_allocation_phase,@object
	.size		__nv_reservedSMEM_allocation_phase,(.L_0 - __nv_reservedSMEM_allocation_phase)
__nv_reservedSMEM_allocation_phase:
	.zero		1
.L_0:
	.zero		7
	.weak		__nv_reservedSMEM_devtool_atexit_pc
	.type		__nv_reservedSMEM_devtool_atexit_pc,@object
	.size		__nv_reservedSMEM_devtool_atexit_pc,(__nv_reservedSMEM_allocation_mask - __nv_reservedSMEM_devtool_atexit_pc)
__nv_reservedSMEM_devtool_atexit_pc:
	.zero		8
	.weak		__nv_reservedSMEM_allocation_mask
	.type		__nv_reservedSMEM_allocation_mask,@object
	.size		__nv_reservedSMEM_allocation_mask,(.L_2 - __nv_reservedSMEM_allocation_mask)
__nv_reservedSMEM_allocation_mask:
	.zero		4
.L_2:


//--------------------- .nv.constant0.kernel_cutlass_kernel_cudnngemm_amaxdense_blockscaled_gemm_persistent_amaxSm100BlockScaledPersistentDenseGemmKernel_object_at__TiledMMA_ThrLayoutVMNK11110000_PermutationMNK____MMAAtom_Thr_0 --------------------------
	.section	.nv.constant0.kernel_cutlass_kernel_cudnngemm_amaxdense_blockscaled_gemm_persistent_amaxSm100BlockScaledPersistentDenseGemmKernel_object_at__TiledMMA_ThrLayoutVMNK11110000_PermutationMNK____MMAAtom_Thr_0,"a",@progbits
	.sectionflags	@""
	.align	4
.nv.constant0.kernel_cutlass_kernel_cudnngemm_amaxdense_blockscaled_gemm_persistent_amaxSm100BlockScaledPersistentDenseGemmKernel_object_at__TiledMMA_ThrLayoutVMNK11110000_PermutationMNK____MMAAtom_Thr_0:
	.zero		1644


//--------------------- SYMBOLS --------------------------

	.type		.nv.reservedSmem.offset0,@object
	.size		.nv.reservedSmem.offset0,0x4
	.type		.nv.reservedSmem.cap,@object
	.size		.nv.reservedSmem.cap,0x4
